//
// Generated by NVIDIA NVVM Compiler
//
// Compiler Build ID: CL-36424714
// Cuda compilation tools, release 13.0, V13.0.88
// Based on NVVM 20.0.0
//

.version 9.0
.target sm_100
.address_size 64

	// .globl	_Z13gpu_grayscaleiiPfS_
// _ZZ12gpu_gaussianiiPfS_E8sh_block has been demoted
// _ZZ9gpu_sobeliiPfS_E8sh_block has been demoted

.visible .entry _Z13gpu_grayscaleiiPfS_(
	.param .u32 _Z13gpu_grayscaleiiPfS__param_0,
	.param .u32 _Z13gpu_grayscaleiiPfS__param_1,
	.param .u64 .ptr .align 1 _Z13gpu_grayscaleiiPfS__param_2,
	.param .u64 .ptr .align 1 _Z13gpu_grayscaleiiPfS__param_3
)
{
	.reg .pred 	%p<20>;
	.reg .b32 	%r<44>;
	.reg .b32 	%f<43>;
	.reg .b64 	%rd<13>;

	ld.param.u32 	%r16, [_Z13gpu_grayscaleiiPfS__param_0];
	ld.param.u32 	%r17, [_Z13gpu_grayscaleiiPfS__param_1];
	ld.param.u64 	%rd5, [_Z13gpu_grayscaleiiPfS__param_2];
	ld.param.u64 	%rd6, [_Z13gpu_grayscaleiiPfS__param_3];
	cvta.to.global.u64 	%rd1, %rd6;
	cvta.to.global.u64 	%rd2, %rd5;
	mov.u32 	%r18, %ctaid.y;
	mov.u32 	%r19, %ntid.y;
	mov.u32 	%r20, %tid.y;
	mad.lo.s32 	%r21, %r18, %r19, %r20;
	mov.u32 	%r22, %nctaid.y;
	mul.lo.s32 	%r23, %r19, %r22;
	div.u32 	%r24, %r17, %r23;
	setp.gt.u32 	%p2, %r23, %r17;
	selp.b32 	%r25, 1, %r24, %p2;
	mul.lo.s32 	%r41, %r25, %r21;
	add.s32 	%r2, %r41, %r25;
	setp.ge.u32 	%p3, %r41, %r2;
	setp.ge.s32 	%p4, %r41, %r17;
	or.pred  	%p5, %p3, %p4;
	@%p5 bra 	$L__BB0_10;
	mov.u32 	%r26, %ntid.x;
	mov.u32 	%r27, %nctaid.x;
	mul.lo.s32 	%r28, %r26, %r27;
	setp.gt.u32 	%p6, %r28, %r16;
	div.u32 	%r29, %r16, %r28;
	selp.b32 	%r30, 1, %r29, %p6;
	mov.u32 	%r31, %tid.x;
	mov.u32 	%r32, %ctaid.x;
	mad.lo.s32 	%r33, %r32, %r26, %r31;
	mul.lo.s32 	%r3, %r30, %r33;
	add.s32 	%r4, %r3, %r30;
	setp.lt.u32 	%p7, %r3, %r4;
	setp.lt.s32 	%p8, %r3, %r16;
	and.pred  	%p1, %p7, %p8;
	not.b32 	%r34, %r3;
	add.s32 	%r35, %r16, %r34;
	add.s32 	%r36, %r30, -1;
	min.u32 	%r5, %r35, %r36;
	and.b32  	%r6, %r5, 3;
	add.s32 	%r7, %r3, 1;
	add.s32 	%r8, %r3, 2;
	add.s32 	%r9, %r3, 3;
	not.pred 	%p9, %p1;
$L__BB0_2:
	mul.lo.s32 	%r11, %r41, %r16;
	@%p9 bra 	$L__BB0_9;
	setp.eq.s32 	%p10, %r6, 3;
	mov.u32 	%r42, %r3;
	@%p10 bra 	$L__BB0_7;
	setp.eq.s32 	%p11, %r6, 0;
	add.s32 	%r37, %r3, %r11;
	mul.lo.s32 	%r38, %r37, 3;
	mul.wide.s32 	%rd7, %r38, 4;
	add.s64 	%rd3, %rd2, %rd7;
	ld.global.f32 	%f1, [%rd3];
	ld.global.f32 	%f2, [%rd3+4];
	mul.f32 	%f3, %f2, 0f3F371759;
	fma.rn.f32 	%f4, %f1, 0f3D93DD98, %f3;
	ld.global.f32 	%f5, [%rd3+8];
	fma.rn.f32 	%f6, %f5, 0f3E59B3D0, %f4;
	mul.wide.s32 	%rd8, %r37, 4;
	add.s64 	%rd4, %rd1, %rd8;
	st.global.f32 	[%rd4], %f6;
	mov.u32 	%r42, %r7;
	@%p11 bra 	$L__BB0_7;
	setp.eq.s32 	%p12, %r6, 1;
	ld.global.f32 	%f7, [%rd3+12];
	ld.global.f32 	%f8, [%rd3+16];
	mul.f32 	%f9, %f8, 0f3F371759;
	fma.rn.f32 	%f10, %f7, 0f3D93DD98, %f9;
	ld.global.f32 	%f11, [%rd3+20];
	fma.rn.f32 	%f12, %f11, 0f3E59B3D0, %f10;
	st.global.f32 	[%rd4+4], %f12;
	mov.u32 	%r42, %r8;
	@%p12 bra 	$L__BB0_7;
	ld.global.f32 	%f13, [%rd3+24];
	ld.global.f32 	%f14, [%rd3+28];
	mul.f32 	%f15, %f14, 0f3F371759;
	fma.rn.f32 	%f16, %f13, 0f3D93DD98, %f15;
	ld.global.f32 	%f17, [%rd3+32];
	fma.rn.f32 	%f18, %f17, 0f3E59B3D0, %f16;
	st.global.f32 	[%rd4+8], %f18;
	mov.u32 	%r42, %r9;
$L__BB0_7:
	setp.lt.u32 	%p13, %r5, 3;
	@%p13 bra 	$L__BB0_9;
$L__BB0_8:
	add.s32 	%r39, %r42, %r11;
	mul.lo.s32 	%r40, %r39, 3;
	mul.wide.s32 	%rd9, %r40, 4;
	add.s64 	%rd10, %rd2, %rd9;
	ld.global.f32 	%f19, [%rd10];
	ld.global.f32 	%f20, [%rd10+4];
	mul.f32 	%f21, %f20, 0f3F371759;
	fma.rn.f32 	%f22, %f19, 0f3D93DD98, %f21;
	ld.global.f32 	%f23, [%rd10+8];
	fma.rn.f32 	%f24, %f23, 0f3E59B3D0, %f22;
	mul.wide.s32 	%rd11, %r39, 4;
	add.s64 	%rd12, %rd1, %rd11;
	st.global.f32 	[%rd12], %f24;
	ld.global.f32 	%f25, [%rd10+12];
	ld.global.f32 	%f26, [%rd10+16];
	mul.f32 	%f27, %f26, 0f3F371759;
	fma.rn.f32 	%f28, %f25, 0f3D93DD98, %f27;
	ld.global.f32 	%f29, [%rd10+20];
	fma.rn.f32 	%f30, %f29, 0f3E59B3D0, %f28;
	st.global.f32 	[%rd12+4], %f30;
	ld.global.f32 	%f31, [%rd10+24];
	ld.global.f32 	%f32, [%rd10+28];
	mul.f32 	%f33, %f32, 0f3F371759;
	fma.rn.f32 	%f34, %f31, 0f3D93DD98, %f33;
	ld.global.f32 	%f35, [%rd10+32];
	fma.rn.f32 	%f36, %f35, 0f3E59B3D0, %f34;
	st.global.f32 	[%rd12+8], %f36;
	ld.global.f32 	%f37, [%rd10+36];
	ld.global.f32 	%f38, [%rd10+40];
	mul.f32 	%f39, %f38, 0f3F371759;
	fma.rn.f32 	%f40, %f37, 0f3D93DD98, %f39;
	ld.global.f32 	%f41, [%rd10+44];
	fma.rn.f32 	%f42, %f41, 0f3E59B3D0, %f40;
	st.global.f32 	[%rd12+12], %f42;
	add.s32 	%r42, %r42, 4;
	setp.lt.u32 	%p14, %r42, %r4;
	setp.lt.s32 	%p15, %r42, %r16;
	and.pred  	%p16, %p14, %p15;
	@%p16 bra 	$L__BB0_8;
$L__BB0_9:
	add.s32 	%r41, %r41, 1;
	setp.lt.u32 	%p17, %r41, %r2;
	setp.lt.s32 	%p18, %r41, %r17;
	and.pred  	%p19, %p17, %p18;
	@%p19 bra 	$L__BB0_2;
$L__BB0_10:
	ret;

}
	// .globl	_Z12gpu_gaussianiiPfS_
.visible .entry _Z12gpu_gaussianiiPfS_(
	.param .u32 _Z12gpu_gaussianiiPfS__param_0,
	.param .u32 _Z12gpu_gaussianiiPfS__param_1,
	.param .u64 .ptr .align 1 _Z12gpu_gaussianiiPfS__param_2,
	.param .u64 .ptr .align 1 _Z12gpu_gaussianiiPfS__param_3
)
{
	.reg .pred 	%p<22>;
	.reg .b32 	%r<42>;
	.reg .b32 	%f<26>;
	.reg .b64 	%rd<20>;
	// demoted variable
	.shared .align 4 .b8 _ZZ12gpu_gaussianiiPfS_E8sh_block[1296];
	ld.param.u32 	%r10, [_Z12gpu_gaussianiiPfS__param_0];
	ld.param.u32 	%r11, [_Z12gpu_gaussianiiPfS__param_1];
	ld.param.u64 	%rd4, [_Z12gpu_gaussianiiPfS__param_2];
	ld.param.u64 	%rd3, [_Z12gpu_gaussianiiPfS__param_3];
	cvta.to.global.u64 	%rd1, %rd4;
	mov.u32 	%r12, %ctaid.x;
	mov.u32 	%r1, %ntid.x;
	mov.u32 	%r2, %tid.x;
	mad.lo.s32 	%r3, %r12, %r1, %r2;
	mov.u32 	%r13, %ctaid.y;
	mov.u32 	%r4, %ntid.y;
	mov.u32 	%r5, %tid.y;
	mad.lo.s32 	%r6, %r13, %r4, %r5;
	mul.lo.s32 	%r7, %r6, %r10;
	add.s32 	%r14, %r7, %r3;
	mul.wide.s32 	%rd5, %r14, 4;
	add.s64 	%rd2, %rd1, %rd5;
	ld.global.f32 	%f1, [%rd2];
	mul.lo.s32 	%r8, %r5, 18;
	add.s32 	%r15, %r8, %r2;
	shl.b32 	%r16, %r15, 2;
	mov.u32 	%r17, _ZZ12gpu_gaussianiiPfS_E8sh_block;
	add.s32 	%r18, %r16, %r17;
	add.s32 	%r9, %r18, 4;
	st.shared.f32 	[%r18+76], %f1;
	setp.ne.s32 	%p1, %r2, 0;
	setp.eq.s32 	%p2, %r3, 0;
	or.pred  	%p3, %p1, %p2;
	@%p3 bra 	$L__BB1_3;
	ld.global.f32 	%f6, [%rd2+-4];
	shl.b32 	%r33, %r8, 2;
	add.s32 	%r35, %r17, %r33;
	st.shared.f32 	[%r35+72], %f6;
	setp.ne.s32 	%p16, %r5, 0;
	setp.eq.s32 	%p17, %r6, 0;
	or.pred  	%p18, %p16, %p17;
	@%p18 bra 	$L__BB1_10;
	sub.s32 	%r36, %r7, %r10;
	add.s32 	%r37, %r3, %r36;
	add.s32 	%r38, %r37, -1;
	mul.wide.s32 	%rd12, %r38, 4;
	add.s64 	%rd13, %rd1, %rd12;
	ld.global.f32 	%f7, [%rd13];
	st.shared.f32 	[_ZZ12gpu_gaussianiiPfS_E8sh_block], %f7;
	bra.uni 	$L__BB1_10;
$L__BB1_3:
	add.s32 	%r19, %r1, -1;
	setp.ne.s32 	%p4, %r2, %r19;
	add.s32 	%r20, %r10, -1;
	setp.eq.s32 	%p5, %r3, %r20;
	or.pred  	%p6, %p4, %p5;
	@%p6 bra 	$L__BB1_6;
	ld.global.f32 	%f4, [%rd2+4];
	st.shared.f32 	[%r9+76], %f4;
	add.s32 	%r28, %r4, -1;
	setp.ne.s32 	%p13, %r5, %r28;
	add.s32 	%r29, %r11, -1;
	setp.eq.s32 	%p14, %r6, %r29;
	or.pred  	%p15, %p13, %p14;
	@%p15 bra 	$L__BB1_10;
	add.s32 	%r30, %r7, %r10;
	add.s32 	%r31, %r3, %r30;
	add.s32 	%r32, %r31, 1;
	mul.wide.s32 	%rd10, %r32, 4;
	add.s64 	%rd11, %rd1, %rd10;
	ld.global.f32 	%f5, [%rd11];
	st.shared.f32 	[_ZZ12gpu_gaussianiiPfS_E8sh_block+1292], %f5;
	bra.uni 	$L__BB1_10;
$L__BB1_6:
	setp.ne.s32 	%p7, %r5, 0;
	setp.eq.s32 	%p8, %r6, 0;
	or.pred  	%p9, %p7, %p8;
	@%p9 bra 	$L__BB1_8;
	sub.s32 	%r23, %r7, %r10;
	add.s32 	%r24, %r23, %r3;
	mul.wide.s32 	%rd8, %r24, 4;
	add.s64 	%rd9, %rd1, %rd8;
	ld.global.f32 	%f3, [%rd9];
	shl.b32 	%r25, %r2, 2;
	add.s32 	%r27, %r17, %r25;
	st.shared.f32 	[%r27+4], %f3;
	bra.uni 	$L__BB1_10;
$L__BB1_8:
	add.s32 	%r21, %r4, -1;
	setp.ne.s32 	%p10, %r5, %r21;
	add.s32 	%r22, %r11, -1;
	setp.eq.s32 	%p11, %r6, %r22;
	or.pred  	%p12, %p10, %p11;
	@%p12 bra 	$L__BB1_10;
	mul.wide.s32 	%rd6, %r10, 4;
	add.s64 	%rd7, %rd2, %rd6;
	ld.global.f32 	%f2, [%rd7];
	st.shared.f32 	[%r9+144], %f2;
$L__BB1_10:
	bar.sync 	0;
	add.s32 	%r39, %r10, -2;
	setp.ge.s32 	%p19, %r3, %r39;
	add.s32 	%r40, %r11, -2;
	setp.ge.s32 	%p20, %r6, %r40;
	or.pred  	%p21, %p19, %p20;
	@%p21 bra 	$L__BB1_12;
	add.s32 	%r41, %r7, %r10;
	ld.shared.f32 	%f8, [%r9+-4];
	fma.rn.f32 	%f9, %f8, 0f3D800000, 0f00000000;
	ld.shared.f32 	%f10, [%r9];
	fma.rn.f32 	%f11, %f10, 0f3E000000, %f9;
	ld.shared.f32 	%f12, [%r9+4];
	fma.rn.f32 	%f13, %f12, 0f3D800000, %f11;
	ld.shared.f32 	%f14, [%r9+68];
	fma.rn.f32 	%f15, %f14, 0f3E000000, %f13;
	ld.shared.f32 	%f16, [%r9+72];
	fma.rn.f32 	%f17, %f16, 0f3E800000, %f15;
	ld.shared.f32 	%f18, [%r9+76];
	fma.rn.f32 	%f19, %f18, 0f3E000000, %f17;
	ld.shared.f32 	%f20, [%r9+140];
	fma.rn.f32 	%f21, %f20, 0f3D800000, %f19;
	ld.shared.f32 	%f22, [%r9+144];
	fma.rn.f32 	%f23, %f22, 0f3E000000, %f21;
	ld.shared.f32 	%f24, [%r9+148];
	fma.rn.f32 	%f25, %f24, 0f3D800000, %f23;
	cvt.s64.s32 	%rd14, %r41;
	cvt.s64.s32 	%rd15, %r3;
	add.s64 	%rd16, %rd15, %rd14;
	cvta.to.global.u64 	%rd17, %rd3;
	shl.b64 	%rd18, %rd16, 2;
	add.s64 	%rd19, %rd17, %rd18;
	st.global.f32 	[%rd19+4], %f25;
$L__BB1_12:
	ret;

}
	// .globl	_Z9gpu_sobeliiPfS_
.visible .entry _Z9gpu_sobeliiPfS_(
	.param .u32 _Z9gpu_sobeliiPfS__param_0,
	.param .u32 _Z9gpu_sobeliiPfS__param_1,
	.param .u64 .ptr .align 1 _Z9gpu_sobeliiPfS__param_2,
	.param .u64 .ptr .align 1 _Z9gpu_sobeliiPfS__param_3
)
{
	.reg .pred 	%p<22>;
	.reg .b32 	%r<42>;
	.reg .b32 	%f<39>;
	.reg .b64 	%rd<20>;
	// demoted variable
	.shared .align 4 .b8 _ZZ9gpu_sobeliiPfS_E8sh_block[1296];
	ld.param.u32 	%r10, [_Z9gpu_sobeliiPfS__param_0];
	ld.param.u32 	%r11, [_Z9gpu_sobeliiPfS__param_1];
	ld.param.u64 	%rd4, [_Z9gpu_sobeliiPfS__param_2];
	ld.param.u64 	%rd3, [_Z9gpu_sobeliiPfS__param_3];
	cvta.to.global.u64 	%rd1, %rd4;
	mov.u32 	%r12, %ctaid.x;
	mov.u32 	%r1, %ntid.x;
	mov.u32 	%r2, %tid.x;
	mad.lo.s32 	%r3, %r12, %r1, %r2;
	mov.u32 	%r13, %ctaid.y;
	mov.u32 	%r4, %ntid.y;
	mov.u32 	%r5, %tid.y;
	mad.lo.s32 	%r6, %r13, %r4, %r5;
	mul.lo.s32 	%r7, %r6, %r10;
	add.s32 	%r14, %r7, %r3;
	mul.wide.s32 	%rd5, %r14, 4;
	add.s64 	%rd2, %rd1, %rd5;
	ld.global.f32 	%f1, [%rd2];
	mul.lo.s32 	%r8, %r5, 18;
	add.s32 	%r15, %r8, %r2;
	shl.b32 	%r16, %r15, 2;
	mov.u32 	%r17, _ZZ9gpu_sobeliiPfS_E8sh_block;
	add.s32 	%r18, %r16, %r17;
	add.s32 	%r9, %r18, 4;
	st.shared.f32 	[%r18+76], %f1;
	setp.ne.s32 	%p1, %r2, 0;
	setp.eq.s32 	%p2, %r3, 0;
	or.pred  	%p3, %p1, %p2;
	@%p3 bra 	$L__BB2_3;
	ld.global.f32 	%f6, [%rd2+-4];
	shl.b32 	%r33, %r8, 2;
	add.s32 	%r35, %r17, %r33;
	st.shared.f32 	[%r35+72], %f6;
	setp.ne.s32 	%p16, %r5, 0;
	setp.eq.s32 	%p17, %r6, 0;
	or.pred  	%p18, %p16, %p17;
	@%p18 bra 	$L__BB2_10;
	sub.s32 	%r36, %r7, %r10;
	add.s32 	%r37, %r3, %r36;
	add.s32 	%r38, %r37, -1;
	mul.wide.s32 	%rd12, %r38, 4;
	add.s64 	%rd13, %rd1, %rd12;
	ld.global.f32 	%f7, [%rd13];
	st.shared.f32 	[_ZZ9gpu_sobeliiPfS_E8sh_block], %f7;
	bra.uni 	$L__BB2_10;
$L__BB2_3:
	add.s32 	%r19, %r1, -1;
	setp.ne.s32 	%p4, %r2, %r19;
	add.s32 	%r20, %r10, -1;
	setp.eq.s32 	%p5, %r3, %r20;
	or.pred  	%p6, %p4, %p5;
	@%p6 bra 	$L__BB2_6;
	ld.global.f32 	%f4, [%rd2+4];
	st.shared.f32 	[%r9+76], %f4;
	add.s32 	%r28, %r4, -1;
	setp.ne.s32 	%p13, %r5, %r28;
	add.s32 	%r29, %r11, -1;
	setp.eq.s32 	%p14, %r6, %r29;
	or.pred  	%p15, %p13, %p14;
	@%p15 bra 	$L__BB2_10;
	add.s32 	%r30, %r7, %r10;
	add.s32 	%r31, %r3, %r30;
	add.s32 	%r32, %r31, 1;
	mul.wide.s32 	%rd10, %r32, 4;
	add.s64 	%rd11, %rd1, %rd10;
	ld.global.f32 	%f5, [%rd11];
	st.shared.f32 	[_ZZ9gpu_sobeliiPfS_E8sh_block+1292], %f5;
	bra.uni 	$L__BB2_10;
$L__BB2_6:
	setp.ne.s32 	%p7, %r5, 0;
	setp.eq.s32 	%p8, %r6, 0;
	or.pred  	%p9, %p7, %p8;
	@%p9 bra 	$L__BB2_8;
	sub.s32 	%r23, %r7, %r10;
	add.s32 	%r24, %r23, %r3;
	mul.wide.s32 	%rd8, %r24, 4;
	add.s64 	%rd9, %rd1, %rd8;
	ld.global.f32 	%f3, [%rd9];
	shl.b32 	%r25, %r2, 2;
	add.s32 	%r27, %r17, %r25;
	st.shared.f32 	[%r27+4], %f3;
	bra.uni 	$L__BB2_10;
$L__BB2_8:
	add.s32 	%r21, %r4, -1;
	setp.ne.s32 	%p10, %r5, %r21;
	add.s32 	%r22, %r11, -1;
	setp.eq.s32 	%p11, %r6, %r22;
	or.pred  	%p12, %p10, %p11;
	@%p12 bra 	$L__BB2_10;
	mul.wide.s32 	%rd6, %r10, 4;
	add.s64 	%rd7, %rd2, %rd6;
	ld.global.f32 	%f2, [%rd7];
	st.shared.f32 	[%r9+144], %f2;
$L__BB2_10:
	bar.sync 	0;
	add.s32 	%r39, %r11, -2;
	setp.ge.s32 	%p19, %r6, %r39;
	add.s32 	%r40, %r10, -2;
	setp.ge.s32 	%p20, %r3, %r40;
	or.pred  	%p21, %p19, %p20;
	@%p21 bra 	$L__BB2_12;
	ld.shared.f32 	%f8, [%r9+-4];
	add.f32 	%f9, %f8, 0f00000000;
	ld.shared.f32 	%f10, [%r9];
	fma.rn.f32 	%f11, %f10, 0f00000000, %f9;
	ld.shared.f32 	%f12, [%r9+4];
	sub.f32 	%f13, %f11, %f12;
	ld.shared.f32 	%f14, [%r9+68];
	fma.rn.f32 	%f15, %f14, 0f40000000, %f13;
	ld.shared.f32 	%f16, [%r9+72];
	fma.rn.f32 	%f17, %f16, 0f00000000, %f15;
	ld.shared.f32 	%f18, [%r9+76];
	add.f32 	%f19, %f18, %f18;
	sub.f32 	%f20, %f17, %f19;
	ld.shared.f32 	%f21, [%r9+140];
	add.f32 	%f22, %f20, %f21;
	ld.shared.f32 	%f23, [%r9+144];
	fma.rn.f32 	%f24, %f23, 0f00000000, %f22;
	ld.shared.f32 	%f25, [%r9+148];
	sub.f32 	%f26, %f24, %f25;
	fma.rn.f32 	%f27, %f10, 0f40000000, %f9;
	add.f32 	%f28, %f27, %f12;
	fma.rn.f32 	%f29, %f14, 0f00000000, %f28;
	fma.rn.f32 	%f30, %f16, 0f00000000, %f29;
	fma.rn.f32 	%f31, %f18, 0f00000000, %f30;
	sub.f32 	%f32, %f31, %f21;
	add.f32 	%f33, %f23, %f23;
	sub.f32 	%f34, %f32, %f33;
	sub.f32 	%f35, %f34, %f25;
	mul.f32 	%f36, %f35, %f35;
	fma.rn.f32 	%f37, %f26, %f26, %f36;
	sqrt.rn.f32 	%f38, %f37;
	add.s32 	%r41, %r7, %r10;
	cvt.s64.s32 	%rd14, %r41;
	cvt.s64.s32 	%rd15, %r3;
	add.s64 	%rd16, %rd15, %rd14;
	cvta.to.global.u64 	%rd17, %rd3;
	shl.b64 	%rd18, %rd16, 2;
	add.s64 	%rd19, %rd17, %rd18;
	st.global.f32 	[%rd19+4], %f38;
$L__BB2_12:
	ret;

}


// ===== COMPILED SASS (sm_100) =====

	.target	sm_100

	.elftype	@"ET_EXEC"


//--------------------- .note.nv.tkinfo           --------------------------
	.section	.note.nv.tkinfo,"",@"SHT_NOTE"
	.sectionflags	@"SHF_NOTE_NV_TKINFO"
	.tkinfo
        /*0018*/ 	.word	0x00000002
        /*0030*/ 	.string	""
        /*0030*/ 	.string	"ptxas"
        /*0030*/ 	.string	"Cuda compilation tools, release 13.0, V13.0.88"
        /*0030*/ 	.string	"Build cuda_13.0.r13.0/compiler.36424714_0"
        /*0030*/ 	.string	"-arch sm_100 -m 64 "



//--------------------- .note.nv.cuinfo           --------------------------
	.section	.note.nv.cuinfo,"",@"SHT_NOTE"
	.sectionflags	@"SHF_NOTE_NV_CUINFO"
        /*0018*/ 	.short	0x0002
        /*001a*/ 	.short	0x0064
        /*001c*/ 	.short	0x0082
	.zero		2


//--------------------- .nv.info                  --------------------------
	.section	.nv.info,"",@"SHT_CUDA_INFO"
	.align	4


	//----- nvinfo : EIATTR_REGCOUNT
	.align		4
        /*0000*/ 	.byte	0x04, 0x2f
        /*0002*/ 	.short	(.L_1 - .L_0)
	.align		4
.L_0:
        /*0004*/ 	.word	index@(_Z13gpu_grayscaleiiPfS_)
        /*0008*/ 	.word	0x00000018


	//----- nvinfo : EIATTR_FRAME_SIZE
	.align		4
.L_1:
        /*000c*/ 	.byte	0x04, 0x11
        /*000e*/ 	.short	(.L_3 - .L_2)
	.align		4
.L_2:
        /*0010*/ 	.word	index@(_Z13gpu_grayscaleiiPfS_)
        /*0014*/ 	.word	0x00000000


	//----- nvinfo : EIATTR_REGCOUNT
	.align		4
.L_3:
        /*0018*/ 	.byte	0x04, 0x2f
        /*001a*/ 	.short	(.L_5 - .L_4)
	.align		4
.L_4:
        /*001c*/ 	.word	index@(_Z12gpu_gaussianiiPfS_)
        /*0020*/ 	.word	0x00000018


	//----- nvinfo : EIATTR_FRAME_SIZE
	.align		4
.L_5:
        /*0024*/ 	.byte	0x04, 0x11
        /*0026*/ 	.short	(.L_7 - .L_6)
	.align		4
.L_6:
        /*0028*/ 	.word	index@(_Z12gpu_gaussianiiPfS_)
        /*002c*/ 	.word	0x00000000


	//----- nvinfo : EIATTR_REGCOUNT
	.align		4
.L_7:
        /*0030*/ 	.byte	0x04, 0x2f
        /*0032*/ 	.short	(.L_9 - .L_8)
	.align		4
.L_8:
        /*0034*/ 	.word	index@(_Z9gpu_sobeliiPfS_)
        /*0038*/ 	.word	0x00000014


	//----- nvinfo : EIATTR_FRAME_SIZE
	.align		4
.L_9:
        /*003c*/ 	.byte	0x04, 0x11
        /*003e*/ 	.short	(.L_11 - .L_10)
	.align		4
.L_10:
        /*0040*/ 	.word	index@($__internal_0_$__cuda_sm20_sqrt_rn_f32_slowpath)
        /*0044*/ 	.word	0x00000000


	//----- nvinfo : EIATTR_FRAME_SIZE
	.align		4
.L_11:
        /*0048*/ 	.byte	0x04, 0x11
        /*004a*/ 	.short	(.L_13 - .L_12)
	.align		4
.L_12:
        /*004c*/ 	.word	index@(_Z9gpu_sobeliiPfS_)
        /*0050*/ 	.word	0x00000000


	//----- nvinfo : EIATTR_MIN_STACK_SIZE
	.align		4
.L_13:
        /*0054*/ 	.byte	0x04, 0x12
        /*0056*/ 	.short	(.L_15 - .L_14)
	.align		4
.L_14:
        /*0058*/ 	.word	index@(_Z9gpu_sobeliiPfS_)
        /*005c*/ 	.word	0x00000000


	//----- nvinfo : EIATTR_MIN_STACK_SIZE
	.align		4
.L_15:
        /*0060*/ 	.byte	0x04, 0x12
        /*0062*/ 	.short	(.L_17 - .L_16)
	.align		4
.L_16:
        /*0064*/ 	.word	index@(_Z12gpu_gaussianiiPfS_)
        /*0068*/ 	.word	0x00000000


	//----- nvinfo : EIATTR_MIN_STACK_SIZE
	.align		4
.L_17:
        /*006c*/ 	.byte	0x04, 0x12
        /*006e*/ 	.short	(.L_19 - .L_18)
	.align		4
.L_18:
        /*0070*/ 	.word	index@(_Z13gpu_grayscaleiiPfS_)
        /*0074*/ 	.word	0x00000000
.L_19:


//--------------------- .nv.compat                --------------------------
	.section	.nv.compat,"",@"SHT_CUDA_COMPAT_INFO"
	.align	4
        /*0000*/ 	.byte	0x02, 0x09, 0x00, 0x00, 0x02, 0x02, 0x01, 0x00, 0x02, 0x05, 0x05, 0x00, 0x03, 0x07, 0x01, 0x01
        /*0010*/ 	.byte	0x02, 0x03, 0x00, 0x00, 0x02, 0x06, 0x01, 0x00, 0x04, 0x0b, 0x08, 0x00, 0x01, 0x00, 0x00, 0x00
        /*0020*/ 	.byte	0x00, 0x00, 0x00, 0x00


//--------------------- .nv.info._Z9gpu_sobeliiPfS_ --------------------------
	.section	.nv.info._Z9gpu_sobeliiPfS_,"",@"SHT_CUDA_INFO"
	.sectionflags	@""
	.align	4


	//----- nvinfo : EIATTR_CUDA_API_VERSION
	.align		4
        /*0000*/ 	.byte	0x04, 0x37
        /*0002*/ 	.short	(.L_21 - .L_20)
.L_20:
        /*0004*/ 	.word	0x00000082


	//----- nvinfo : EIATTR_KPARAM_INFO
	.align		4
.L_21:
        /*0008*/ 	.byte	0x04, 0x17
        /*000a*/ 	.short	(.L_23 - .L_22)
.L_22:
        /*000c*/ 	.word	0x00000000
        /*0010*/ 	.short	0x0003
        /*0012*/ 	.short	0x0010
        /*0014*/ 	.byte	0x00, 0xf5, 0x21, 0x00


	//----- nvinfo : EIATTR_KPARAM_INFO
	.align		4
.L_23:
        /*0018*/ 	.byte	0x04, 0x17
        /*001a*/ 	.short	(.L_25 - .L_24)
.L_24:
        /*001c*/ 	.word	0x00000000
        /*0020*/ 	.short	0x0002
        /*0022*/ 	.short	0x0008
        /*0024*/ 	.byte	0x00, 0xf5, 0x21, 0x00


	//----- nvinfo : EIATTR_KPARAM_INFO
	.align		4
.L_25:
        /*0028*/ 	.byte	0x04, 0x17
        /*002a*/ 	.short	(.L_27 - .L_26)
.L_26:
        /*002c*/ 	.word	0x00000000
        /*0030*/ 	.short	0x0001
        /*0032*/ 	.short	0x0004
        /*0034*/ 	.byte	0x00, 0xf0, 0x11, 0x00


	//----- nvinfo : EIATTR_KPARAM_INFO
	.align		4
.L_27:
        /*0038*/ 	.byte	0x04, 0x17
        /*003a*/ 	.short	(.L_29 - .L_28)
.L_28:
        /*003c*/ 	.word	0x00000000
        /*0040*/ 	.short	0x0000
        /*0042*/ 	.short	0x0000
        /*0044*/ 	.byte	0x00, 0xf0, 0x11, 0x00


	//----- nvinfo : EIATTR_SPARSE_MMA_MASK
	.align		4
.L_29:
        /*0048*/ 	.byte	0x03, 0x50
        /*004a*/ 	.short	0x0000


	//----- nvinfo : EIATTR_MAXREG_COUNT
	.align		4
        /*004c*/ 	.byte	0x03, 0x1b
        /*004e*/ 	.short	0x00ff


	//----- nvinfo : EIATTR_NUM_BARRIERS
	.align		4
        /*0050*/ 	.byte	0x02, 0x4c
        /*0052*/ 	.byte	0x01
	.zero		1


	//----- nvinfo : EIATTR_MERCURY_ISA_VERSION
	.align		4
        /*0054*/ 	.byte	0x03, 0x5f
        /*0056*/ 	.short	0x0101


	//----- nvinfo : EIATTR_VRC_CTA_INIT_COUNT
	.align		4
        /*0058*/ 	.byte	0x02, 0x4a
	.zero		1
	.zero		1


	//----- nvinfo : EIATTR_EXIT_INSTR_OFFSETS
	.align		4
        /*005c*/ 	.byte	0x04, 0x1c
        /*005e*/ 	.short	(.L_31 - .L_30)


	//   ....[0]....
.L_30:
        /*0060*/ 	.word	0x00000500


	//   ....[1]....
        /*0064*/ 	.word	0x00000860


	//----- nvinfo : EIATTR_CRS_STACK_SIZE
	.align		4
.L_31:
        /*0068*/ 	.byte	0x04, 0x1e
        /*006a*/ 	.short	(.L_33 - .L_32)
.L_32:
        /*006c*/ 	.word	0x00000000


	//----- nvinfo : EIATTR_CBANK_PARAM_SIZE
	.align		4
.L_33:
        /*0070*/ 	.byte	0x03, 0x19
        /*0072*/ 	.short	0x0018


	//----- nvinfo : EIATTR_PARAM_CBANK
	.align		4
        /*0074*/ 	.byte	0x04, 0x0a
        /*0076*/ 	.short	(.L_35 - .L_34)
	.align		4
.L_34:
        /*0078*/ 	.word	index@(.nv.constant0._Z9gpu_sobeliiPfS_)
        /*007c*/ 	.short	0x0380
        /*007e*/ 	.short	0x0018


	//----- nvinfo : EIATTR_SW_WAR
	.align		4
.L_35:
        /*0080*/ 	.byte	0x04, 0x36
        /*0082*/ 	.short	(.L_37 - .L_36)
.L_36:
        /*0084*/ 	.word	0x00000008
.L_37:


//--------------------- .nv.info._Z12gpu_gaussianiiPfS_ --------------------------
	.section	.nv.info._Z12gpu_gaussianiiPfS_,"",@"SHT_CUDA_INFO"
	.sectionflags	@""
	.align	4


	//----- nvinfo : EIATTR_CUDA_API_VERSION
	.align		4
        /*0000*/ 	.byte	0x04, 0x37
        /*0002*/ 	.short	(.L_39 - .L_38)
.L_38:
        /*0004*/ 	.word	0x00000082


	//----- nvinfo : EIATTR_KPARAM_INFO
	.align		4
.L_39:
        /*0008*/ 	.byte	0x04, 0x17
        /*000a*/ 	.short	(.L_41 - .L_40)
.L_40:
        /*000c*/ 	.word	0x00000000
        /*0010*/ 	.short	0x0003
        /*0012*/ 	.short	0x0010
        /*0014*/ 	.byte	0x00, 0xf5, 0x21, 0x00


	//----- nvinfo : EIATTR_KPARAM_INFO
	.align		4
.L_41:
        /*0018*/ 	.byte	0x04, 0x17
        /*001a*/ 	.short	(.L_43 - .L_42)
.L_42:
        /*001c*/ 	.word	0x00000000
        /*0020*/ 	.short	0x0002
        /*0022*/ 	.short	0x0008
        /*0024*/ 	.byte	0x00, 0xf5, 0x21, 0x00


	//----- nvinfo : EIATTR_KPARAM_INFO
	.align		4
.L_43:
        /*0028*/ 	.byte	0x04, 0x17
        /*002a*/ 	.short	(.L_45 - .L_44)
.L_44:
        /*002c*/ 	.word	0x00000000
        /*0030*/ 	.short	0x0001
        /*0032*/ 	.short	0x0004
        /*0034*/ 	.byte	0x00, 0xf0, 0x11, 0x00


	//----- nvinfo : EIATTR_KPARAM_INFO
	.align		4
.L_45:
        /*0038*/ 	.byte	0x04, 0x17
        /*003a*/ 	.short	(.L_47 - .L_46)
.L_46:
        /*003c*/ 	.word	0x00000000
        /*0040*/ 	.short	0x0000
        /*0042*/ 	.short	0x0000
        /*0044*/ 	.byte	0x00, 0xf0, 0x11, 0x00


	//----- nvinfo : EIATTR_SPARSE_MMA_MASK
	.align		4
.L_47:
        /*0048*/ 	.byte	0x03, 0x50
        /*004a*/ 	.short	0x0000


	//----- nvinfo : EIATTR_MAXREG_COUNT
	.align		4
        /*004c*/ 	.byte	0x03, 0x1b
        /*004e*/ 	.short	0x00ff


	//----- nvinfo : EIATTR_NUM_BARRIERS
	.align		4
        /*0050*/ 	.byte	0x02, 0x4c
        /*0052*/ 	.byte	0x01
	.zero		1


	//----- nvinfo : EIATTR_MERCURY_ISA_VERSION
	.align		4
        /*0054*/ 	.byte	0x03, 0x5f
        /*0056*/ 	.short	0x0101


	//----- nvinfo : EIATTR_VRC_CTA_INIT_COUNT
	.align		4
        /*0058*/ 	.byte	0x02, 0x4a
	.zero		1
	.zero		1


	//----- nvinfo : EIATTR_EXIT_INSTR_OFFSETS
	.align		4
        /*005c*/ 	.byte	0x04, 0x1c
        /*005e*/ 	.short	(.L_49 - .L_48)


	//   ....[0]....
.L_48:
        /*0060*/ 	.word	0x00000500


	//   ....[1]....
        /*0064*/ 	.word	0x000006b0


	//----- nvinfo : EIATTR_CRS_STACK_SIZE
	.align		4
.L_49:
        /*0068*/ 	.byte	0x04, 0x1e
        /*006a*/ 	.short	(.L_51 - .L_50)
.L_50:
        /*006c*/ 	.word	0x00000000


	//----- nvinfo : EIATTR_CBANK_PARAM_SIZE
	.align		4
.L_51:
        /*0070*/ 	.byte	0x03, 0x19
        /*0072*/ 	.short	0x0018


	//----- nvinfo : EIATTR_PARAM_CBANK
	.align		4
        /*0074*/ 	.byte	0x04, 0x0a
        /*0076*/ 	.short	(.L_53 - .L_52)
	.align		4
.L_52:
        /*0078*/ 	.word	index@(.nv.constant0._Z12gpu_gaussianiiPfS_)
        /*007c*/ 	.short	0x0380
        /*007e*/ 	.short	0x0018


	//----- nvinfo : EIATTR_SW_WAR
	.align		4
.L_53:
        /*0080*/ 	.byte	0x04, 0x36
        /*0082*/ 	.short	(.L_55 - .L_54)
.L_54:
        /*0084*/ 	.word	0x00000008
.L_55:


//--------------------- .nv.info._Z13gpu_grayscaleiiPfS_ --------------------------
	.section	.nv.info._Z13gpu_grayscaleiiPfS_,"",@"SHT_CUDA_INFO"
	.sectionflags	@""
	.align	4


	//----- nvinfo : EIATTR_CUDA_API_VERSION
	.align		4
        /*0000*/ 	.byte	0x04, 0x37
        /*0002*/ 	.short	(.L_57 - .L_56)
.L_56:
        /*0004*/ 	.word	0x00000082


	//----- nvinfo : EIATTR_KPARAM_INFO
	.align		4
.L_57:
        /*0008*/ 	.byte	0x04, 0x17
        /*000a*/ 	.short	(.L_59 - .L_58)
.L_58:
        /*000c*/ 	.word	0x00000000
        /*0010*/ 	.short	0x0003
        /*0012*/ 	.short	0x0010
        /*0014*/ 	.byte	0x00, 0xf5, 0x21, 0x00


	//----- nvinfo : EIATTR_KPARAM_INFO
	.align		4
.L_59:
        /*0018*/ 	.byte	0x04, 0x17
        /*001a*/ 	.short	(.L_61 - .L_60)
.L_60:
        /*001c*/ 	.word	0x00000000
        /*0020*/ 	.short	0x0002
        /*0022*/ 	.short	0x0008
        /*0024*/ 	.byte	0x00, 0xf5, 0x21, 0x00


	//----- nvinfo : EIATTR_KPARAM_INFO
	.align		4
.L_61:
        /*0028*/ 	.byte	0x04, 0x17
        /*002a*/ 	.short	(.L_63 - .L_62)
.L_62:
        /*002c*/ 	.word	0x00000000
        /*0030*/ 	.short	0x0001
        /*0032*/ 	.short	0x0004
        /*0034*/ 	.byte	0x00, 0xf0, 0x11, 0x00


	//----- nvinfo : EIATTR_KPARAM_INFO
	.align		4
.L_63:
        /*0038*/ 	.byte	0x04, 0x17
        /*003a*/ 	.short	(.L_65 - .L_64)
.L_64:
        /*003c*/ 	.word	0x00000000
        /*0040*/ 	.short	0x0000
        /*0042*/ 	.short	0x0000
        /*0044*/ 	.byte	0x00, 0xf0, 0x11, 0x00


	//----- nvinfo : EIATTR_SPARSE_MMA_MASK
	.align		4
.L_65:
        /*0048*/ 	.byte	0x03, 0x50
        /*004a*/ 	.short	0x0000


	//----- nvinfo : EIATTR_MAXREG_COUNT
	.align		4
        /*004c*/ 	.byte	0x03, 0x1b
        /*004e*/ 	.short	0x00ff


	//----- nvinfo : EIATTR_MERCURY_ISA_VERSION
	.align		4
        /*0050*/ 	.byte	0x03, 0x5f
        /*0052*/ 	.short	0x0101


	//----- nvinfo : EIATTR_VRC_CTA_INIT_COUNT
	.align		4
        /*0054*/ 	.byte	0x02, 0x4a
	.zero		1
	.zero		1


	//----- nvinfo : EIATTR_EXIT_INSTR_OFFSETS
	.align		4
        /*0058*/ 	.byte	0x04, 0x1c
        /*005a*/ 	.short	(.L_67 - .L_66)


	//   ....[0]....
.L_66:
        /*005c*/ 	.word	0x00000200


	//   ....[1]....
        /*0060*/ 	.word	0x00000a10


	//----- nvinfo : EIATTR_CRS_STACK_SIZE
	.align		4
.L_67:
        /*0064*/ 	.byte	0x04, 0x1e
        /*0066*/ 	.short	(.L_69 - .L_68)
.L_68:
        /*0068*/ 	.word	0x00000000


	//----- nvinfo : EIATTR_CBANK_PARAM_SIZE
	.align		4
.L_69:
        /*006c*/ 	.byte	0x03, 0x19
        /*006e*/ 	.short	0x0018


	//----- nvinfo : EIATTR_PARAM_CBANK
	.align		4
        /*0070*/ 	.byte	0x04, 0x0a
        /*0072*/ 	.short	(.L_71 - .L_70)
	.align		4
.L_70:
        /*0074*/ 	.word	index@(.nv.constant0._Z13gpu_grayscaleiiPfS_)
        /*0078*/ 	.short	0x0380
        /*007a*/ 	.short	0x0018


	//----- nvinfo : EIATTR_SW_WAR
	.align		4
.L_71:
        /*007c*/ 	.byte	0x04, 0x36
        /*007e*/ 	.short	(.L_73 - .L_72)
.L_72:
        /*0080*/ 	.word	0x00000008
.L_73:


//--------------------- .nv.callgraph             --------------------------
	.section	.nv.callgraph,"",@"SHT_CUDA_CALLGRAPH"
	.align	4
	.sectionentsize	8
	.align		4
        /*0000*/ 	.word	0x00000000
	.align		4
        /*0004*/ 	.word	0xffffffff
	.align		4
        /*0008*/ 	.word	0x00000000
	.align		4
        /*000c*/ 	.word	0xfffffffe
	.align		4
        /*0010*/ 	.word	0x00000000
	.align		4
        /*0014*/ 	.word	0xfffffffd
	.align		4
        /*0018*/ 	.word	0x00000000
	.align		4
        /*001c*/ 	.word	0xfffffffc


//--------------------- .text._Z9gpu_sobeliiPfS_  --------------------------
	.section	.text._Z9gpu_sobeliiPfS_,"ax",@progbits
	.align	128
        .global         _Z9gpu_sobeliiPfS_
        .type           _Z9gpu_sobeliiPfS_,@function
        .size           _Z9gpu_sobeliiPfS_,(.L_x_23 - _Z9gpu_sobeliiPfS_)
        .other          _Z9gpu_sobeliiPfS_,@"STO_CUDA_ENTRY STV_DEFAULT"
_Z9gpu_sobeliiPfS_:
.text._Z9gpu_sobeliiPfS_:
[----:B------:R-:W-:Y:S01]  /*0000*/  LDC R1, c[0x0][0x37c] ;  /* 0x0000df00ff017b82 */ /* 0x000fe20000000800 */
[----:B------:R-:W0:Y:S07]  /*0010*/  S2R R15, SR_TID.X ;  /* 0x00000000000f7919 */ /* 0x000e2e0000002100 */
[----:B------:R-:W0:Y:S01]  /*0020*/  LDC R12, c[0x0][0x360] ;  /* 0x0000d800ff0c7b82 */ /* 0x000e220000000800 */
[----:B------:R-:W1:Y:S01]  /*0030*/  LDCU.64 UR6, c[0x0][0x358] ;  /* 0x00006b00ff0677ac */ /* 0x000e620008000a00 */
[----:B------:R-:W2:Y:S06]  /*0040*/  S2R R16, SR_TID.Y ;  /* 0x0000000000107919 */ /* 0x000eac0000002200 */
[----:B------:R-:W0:Y:S08]  /*0050*/  S2UR UR4, SR_CTAID.X ;  /* 0x00000000000479c3 */ /* 0x000e300000002500 */
[----:B------:R-:W2:Y:S08]  /*0060*/  S2UR UR5, SR_CTAID.Y ;  /* 0x00000000000579c3 */ /* 0x000eb00000002600 */
[----:B------:R-:W2:Y:S08]  /*0070*/  LDC R14, c[0x0][0x364] ;  /* 0x0000d900ff0e7b82 */ /* 0x000eb00000000800 */
[----:B------:R-:W3:Y:S01]  /*0080*/  LDC R0, c[0x0][0x380] ;  /* 0x0000e000ff007b82 */ /* 0x000ee20000000800 */
[----:B0-----:R-:W-:-:S07]  /*0090*/  IMAD R2, R12, UR4, R15 ;  /* 0x000000040c027c24 */ /* 0x001fce000f8e020f */
[----:B------:R-:W0:Y:S01]  /*00a0*/  LDC.64 R4, c[0x0][0x388] ;  /* 0x0000e200ff047b82 */ /* 0x000e220000000a00 */
[----:B--2---:R-:W-:-:S04]  /*00b0*/  IMAD R3, R14, UR5, R16 ;  /* 0x000000050e037c24 */ /* 0x004fc8000f8e0210 */
[----:B---3--:R-:W-:-:S04]  /*00c0*/  IMAD R9, R3, R0, R2 ;  /* 0x0000000003097224 */ /* 0x008fc800078e0202 */
[----:B0-----:R-:W-:-:S05]  /*00d0*/  IMAD.WIDE R8, R9, 0x4, R4 ;  /* 0x0000000409087825 */ /* 0x001fca00078e0204 */
[----:B-1----:R-:W2:Y:S01]  /*00e0*/  LDG.E R11, desc[UR6][R8.64] ;  /* 0x00000006080b7981 */ /* 0x002ea2000c1e1900 */
[----:B------:R-:W-:Y:S01]  /*00f0*/  MOV R7, 0x400 ;  /* 0x0000040000077802 */ /* 0x000fe20000000f00 */
[----:B------:R-:W-:Y:S01]  /*0100*/  IMAD R6, R16, 0x12, R15 ;  /* 0x0000001210067824 */ /* 0x000fe200078e020f */
[----:B------:R-:W-:Y:S01]  /*0110*/  ISETP.NE.AND P0, PT, R2, RZ, PT ;  /* 0x000000ff0200720c */ /* 0x000fe20003f05270 */
[----:B------:R-:W0:Y:S01]  /*0120*/  S2R R10, SR_CgaCtaId ;  /* 0x00000000000a7919 */ /* 0x000e220000008800 */
[----:B------:R-:W-:Y:S01]  /*0130*/  BSSY.RECONVERGENT B0, `(.L_x_0) ;  /* 0x0000036000007945 */ /* 0x000fe20003800200 */
[----:B------:R-:W-:Y:S02]  /*0140*/  IADD3 R13, PT, PT, R0, -0x1, RZ ;  /* 0xffffffff000d7810 */ /* 0x000fe40007ffe0ff */
[----:B------:R-:W-:Y:S02]  /*0150*/  ISETP.NE.OR P0, PT, R15, RZ, !P0 ;  /* 0x000000ff0f00720c */ /* 0x000fe40004705670 */
[----:B0-----:R-:W-:-:S04]  /*0160*/  LEA R7, R10, R7, 0x18 ;  /* 0x000000070a077211 */ /* 0x001fc800078ec0ff */
[----:B------:R-:W-:-:S05]  /*0170*/  LEA R6, R6, R7, 0x2 ;  /* 0x0000000706067211 */ /* 0x000fca00078e10ff */
[----:B--2---:R0:W-:Y:S02]  /*0180*/  STS [R6+0x4c], R11 ;  /* 0x00004c0b06007388 */ /* 0x0041e40000000800 */
[----:B------:R-:W-:Y:S05]  /*0190*/  @P0 BRA `(.L_x_1) ;  /* 0x0000000000300947 */ /* 0x000fea0003800000 */
[----:B------:R-:W2:Y:S01]  /*01a0*/  LDG.E R8, desc[UR6][R8.64+-0x4] ;  /* 0xfffffc0608087981 */ /* 0x000ea2000c1e1900 */
[----:B0-----:R-:W-:Y:S01]  /*01b0*/  IMAD R11, R16, 0x48, R7 ;  /* 0x00000048100b7824 */ /* 0x001fe200078e0207 */
[----:B------:R-:W-:-:S04]  /*01c0*/  ISETP.NE.AND P0, PT, R3, RZ, PT ;  /* 0x000000ff0300720c */ /* 0x000fc80003f05270 */
[----:B------:R-:W-:Y:S01]  /*01d0*/  ISETP.NE.OR P0, PT, R16, RZ, !P0 ;  /* 0x000000ff1000720c */ /* 0x000fe20004705670 */
[----:B--2---:R4:W-:-:S12]  /*01e0*/  STS [R11+0x48], R8 ;  /* 0x000048080b007388 */ /* 0x0049d80000000800 */
[----:B------:R-:W-:Y:S05]  /*01f0*/  @P0 BRA `(.L_x_2) ;  /* 0x0000000000a40947 */ /* 0x000fea0003800000 */
[----:B------:R-:W-:-:S05]  /*0200*/  IMAD R9, R3, R0, -R0 ;  /* 0x0000000003097224 */ /* 0x000fca00078e0a00 */
[----:B------:R-:W-:-:S05]  /*0210*/  IADD3 R9, PT, PT, R2, -0x1, R9 ;  /* 0xffffffff02097810 */ /* 0x000fca0007ffe009 */
[----:B------:R-:W-:-:S06]  /*0220*/  IMAD.WIDE R4, R9, 0x4, R4 ;  /* 0x0000000409047825 */ /* 0x000fcc00078e0204 */
[----:B------:R-:W2:Y:S04]  /*0230*/  LDG.E R4, desc[UR6][R4.64] ;  /* 0x0000000604047981 */ /* 0x000ea8000c1e1900 */
[----:B--2---:R0:W-:Y:S01]  /*0240*/  STS [R7], R4 ;  /* 0x0000000407007388 */ /* 0x0041e20000000800 */
[----:B------:R-:W-:Y:S05]  /*0250*/  BRA `(.L_x_2) ;  /* 0x00000000008c7947 */ /* 0x000fea0003800000 */
.L_x_1:
[----:B0-----:R-:W0:Y:S01]  /*0260*/  LDC R11, c[0x0][0x384] ;  /* 0x0000e100ff0b7b82 */ /* 0x001e220000000800 */
[----:B------:R-:W-:Y:S02]  /*0270*/  ISETP.NE.AND P0, PT, R2, R13, PT ;  /* 0x0000000d0200720c */ /* 0x000fe40003f05270 */
[----:B------:R-:W-:-:S04]  /*0280*/  IADD3 R10, PT, PT, R12, -0x1, RZ ;  /* 0xffffffff0c0a7810 */ /* 0x000fc80007ffe0ff */
[----:B------:R-:W-:Y:S02]  /*0290*/  ISETP.NE.OR P0, PT, R15, R10, !P0 ;  /* 0x0000000a0f00720c */ /* 0x000fe40004705670 */
[----:B0-----:R-:W-:-:S11]  /*02a0*/  IADD3 R10, PT, PT, R11, -0x1, RZ ;  /* 0xffffffff0b0a7810 */ /* 0x001fd60007ffe0ff */
[----:B------:R-:W-:Y:S05]  /*02b0*/  @P0 BRA `(.L_x_3) ;  /* 0x0000000000300947 */ /* 0x000fea0003800000 */
[----:B------:R-:W2:Y:S01]  /*02c0*/  LDG.E R9, desc[UR6][R8.64+0x4] ;  /* 0x0000040608097981 */ /* 0x000ea2000c1e1900 */
[----:B------:R-:W-:Y:S02]  /*02d0*/  ISETP.NE.AND P0, PT, R3, R10, PT ;  /* 0x0000000a0300720c */ /* 0x000fe40003f05270 */
[----:B------:R-:W-:-:S04]  /*02e0*/  IADD3 R10, PT, PT, R14, -0x1, RZ ;  /* 0xffffffff0e0a7810 */ /* 0x000fc80007ffe0ff */
[----:B------:R-:W-:Y:S01]  /*02f0*/  ISETP.NE.OR P0, PT, R16, R10, !P0 ;  /* 0x0000000a1000720c */ /* 0x000fe20004705670 */
[----:B--2---:R2:W-:-:S12]  /*0300*/  STS [R6+0x50], R9 ;  /* 0x0000500906007388 */ /* 0x0045d80000000800 */
[----:B------:R-:W-:Y:S05]  /*0310*/  @P0 BRA `(.L_x_2) ;  /* 0x00000000005c0947 */ /* 0x000fea0003800000 */
[----:B--2---:R-:W-:-:S05]  /*0320*/  IMAD R9, R3, R0, R0 ;  /* 0x0000000003097224 */ /* 0x004fca00078e0200 */
[----:B------:R-:W-:-:S05]  /*0330*/  IADD3 R9, PT, PT, R2, 0x1, R9 ;  /* 0x0000000102097810 */ /* 0x000fca0007ffe009 */
[----:B------:R-:W-:-:S06]  /*0340*/  IMAD.WIDE R4, R9, 0x4, R4 ;  /* 0x0000000409047825 */ /* 0x000fcc00078e0204 */
[----:B------:R-:W2:Y:S04]  /*0350*/  LDG.E R4, desc[UR6][R4.64] ;  /* 0x0000000604047981 */ /* 0x000ea8000c1e1900 */
[----:B--2---:R3:W-:Y:S01]  /*0360*/  STS [R7+0x50c], R4 ;  /* 0x00050c0407007388 */ /* 0x0047e20000000800 */
[----:B------:R-:W-:Y:S05]  /*0370*/  BRA `(.L_x_2) ;  /* 0x0000000000447947 */ /* 0x000fea0003800000 */
.L_x_3:
[----:B------:R-:W-:-:S04]  /*0380*/  ISETP.NE.AND P0, PT, R3, RZ, PT ;  /* 0x000000ff0300720c */ /* 0x000fc80003f05270 */
[----:B------:R-:W-:-:S13]  /*0390*/  ISETP.NE.OR P0, PT, R16, RZ, !P0 ;  /* 0x000000ff1000720c */ /* 0x000fda0004705670 */
[----:B------:R-:W-:Y:S05]  /*03a0*/  @P0 BRA `(.L_x_4) ;  /* 0x00000000001c0947 */ /* 0x000fea0003800000 */
[----:B------:R-:W-:-:S05]  /*03b0*/  IMAD R9, R3, R0, -R0 ;  /* 0x0000000003097224 */ /* 0x000fca00078e0a00 */
[----:B------:R-:W-:-:S05]  /*03c0*/  IADD3 R9, PT, PT, R2, R9, RZ ;  /* 0x0000000902097210 */ /* 0x000fca0007ffe0ff */
[----:B------:R-:W-:-:S06]  /*03d0*/  IMAD.WIDE R4, R9, 0x4, R4 ;  /* 0x0000000409047825 */ /* 0x000fcc00078e0204 */
[----:B------:R-:W2:Y:S01]  /*03e0*/  LDG.E R4, desc[UR6][R4.64] ;  /* 0x0000000604047981 */ /* 0x000ea2000c1e1900 */
[----:B------:R-:W-:-:S05]  /*03f0*/  LEA R7, R15, R7, 0x2 ;  /* 0x000000070f077211 */ /* 0x000fca00078e10ff */
[----:B--2---:R1:W-:Y:S01]  /*0400*/  STS [R7+0x4], R4 ;  /* 0x0000040407007388 */ /* 0x0043e20000000800 */
[----:B------:R-:W-:Y:S05]  /*0410*/  BRA `(.L_x_2) ;  /* 0x00000000001c7947 */ /* 0x000fea0003800000 */
.L_x_4:
[----:B------:R-:W-:Y:S02]  /*0420*/  ISETP.NE.AND P0, PT, R3, R10, PT ;  /* 0x0000000a0300720c */ /* 0x000fe40003f05270 */
[----:B------:R-:W-:-:S04]  /*0430*/  IADD3 R5, PT, PT, R14, -0x1, RZ ;  /* 0xffffffff0e057810 */ /* 0x000fc80007ffe0ff */
[----:B------:R-:W-:-:S13]  /*0440*/  ISETP.NE.OR P0, PT, R16, R5, !P0 ;  /* 0x000000051000720c */ /* 0x000fda0004705670 */
[----:B------:R-:W-:Y:S05]  /*0450*/  @P0 BRA `(.L_x_2) ;  /* 0x00000000000c0947 */ /* 0x000fea0003800000 */
[----:B------:R-:W-:-:S06]  /*0460*/  IMAD.WIDE R8, R0, 0x4, R8 ;  /* 0x0000000400087825 */ /* 0x000fcc00078e0208 */
[----:B------:R-:W2:Y:S04]  /*0470*/  LDG.E R9, desc[UR6][R8.64] ;  /* 0x0000000608097981 */ /* 0x000ea8000c1e1900 */
[----:B--2---:R0:W-:Y:S02]  /*0480*/  STS [R6+0x94], R9 ;  /* 0x0000940906007388 */ /* 0x0041e40000000800 */
.L_x_2:
[----:B------:R-:W-:Y:S05]  /*0490*/  BSYNC.RECONVERGENT B0 ;  /* 0x0000000000007941 */ /* 0x000fea0003800200 */
.L_x_0:
[----:B------:R-:W5:Y:S01]  /*04a0*/  LDCU UR4, c[0x0][0x384] ;  /* 0x00007080ff0477ac */ /* 0x000f620008000800 */
[----:B------:R-:W-:Y:S01]  /*04b0*/  IADD3 R5, PT, PT, R0, -0x2, RZ ;  /* 0xfffffffe00057810 */ /* 0x000fe20007ffe0ff */
[----:B------:R-:W-:Y:S03]  /*04c0*/  BAR.SYNC.DEFER_BLOCKING 0x0 ;  /* 0x0000000000007b1d */ /* 0x000fe60000010000 */
[----:B------:R-:W-:Y:S01]  /*04d0*/  ISETP.GE.AND P0, PT, R2, R5, PT ;  /* 0x000000050200720c */ /* 0x000fe20003f06270 */
[----:B-----5:R-:W-:-:S06]  /*04e0*/  UIADD3 UR4, UPT, UPT, UR4, -0x2, URZ ;  /* 0xfffffffe04047890 */ /* 0x020fcc000fffe0ff */
[----:B------:R-:W-:-:S13]  /*04f0*/  ISETP.GE.OR P0, PT, R3, UR4, P0 ;  /* 0x0000000403007c0c */ /* 0x000fda0008706670 */
[----:B------:R-:W-:Y:S05]  /*0500*/  @P0 EXIT ;  /* 0x000000000000094d */ /* 0x000fea0003800000 */
[----:B------:R-:W5:Y:S01]  /*0510*/  LDS R0, [R6] ;  /* 0x0000000006007984 */ /* 0x000f620000000800 */
[----:B------:R-:W-:Y:S03]  /*0520*/  BSSY.RECONVERGENT B0, `(.L_x_5) ;  /* 0x000002a000007945 */ /* 0x000fe60003800200 */
[----:B------:R-:W5:Y:S04]  /*0530*/  LDS R5, [R6+0x4] ;  /* 0x0000040006057984 */ /* 0x000f680000000800 */
[----:B01-3--:R-:W0:Y:S04]  /*0540*/  LDS R7, [R6+0x8] ;  /* 0x0000080006077984 */ /* 0x00be280000000800 */
[----:B--2---:R-:W1:Y:S04]  /*0550*/  LDS R9, [R6+0x48] ;  /* 0x0000480006097984 */ /* 0x004e680000000800 */
[----:B----4-:R-:W2:Y:S04]  /*0560*/  LDS R11, [R6+0x4c] ;  /* 0x00004c00060b7984 */ /* 0x010ea80000000800 */
[----:B------:R-:W3:Y:S04]  /*0570*/  LDS R4, [R6+0x50] ;  /* 0x0000500006047984 */ /* 0x000ee80000000800 */
[----:B------:R-:W4:Y:S04]  /*0580*/  LDS R15, [R6+0x94] ;  /* 0x00009400060f7984 */ /* 0x000f280000000800 */
[----:B------:R-:W4:Y:S04]  /*0590*/  LDS R13, [R6+0x90] ;  /* 0x00009000060d7984 */ /* 0x000f280000000800 */
[----:B------:R-:W4:Y:S01]  /*05a0*/  LDS R17, [R6+0x98] ;  /* 0x0000980006117984 */ /* 0x000f220000000800 */
[----:B-----5:R-:W-:-:S04]  /*05b0*/  FADD R0, RZ, R0 ;  /* 0x00000000ff007221 */ /* 0x020fc80000000000 */
[--C-:B------:R-:W-:Y:S01]  /*05c0*/  FFMA R8, R5, 2, R0.reuse ;  /* 0x4000000005087823 */ /* 0x100fe20000000000 */
[----:B------:R-:W-:-:S03]  /*05d0*/  FFMA R0, RZ, R5, R0 ;  /* 0x00000005ff007223 */ /* 0x000fc60000000000 */
[----:B0-----:R-:W-:Y:S01]  /*05e0*/  FADD R8, R7, R8 ;  /* 0x0000000807087221 */ /* 0x001fe20000000000 */
[----:B------:R-:W-:-:S03]  /*05f0*/  FADD R0, R0, -R7 ;  /* 0x8000000700007221 */ /* 0x000fc60000000000 */
[----:B-1----:R-:W-:Y:S01]  /*0600*/  FFMA R8, RZ, R9, R8 ;  /* 0x00000009ff087223 */ /* 0x002fe20000000008 */
[----:B------:R-:W-:-:S03]  /*0610*/  FFMA R0, R9, 2, R0 ;  /* 0x4000000009007823 */ /* 0x000fc60000000000 */
[-C--:B--2---:R-:W-:Y:S01]  /*0620*/  FFMA R7, RZ, R11.reuse, R8 ;  /* 0x0000000bff077223 */ /* 0x084fe20000000008 */
[----:B------:R-:W-:Y:S01]  /*0630*/  FFMA R0, RZ, R11, R0 ;  /* 0x0000000bff007223 */ /* 0x000fe20000000000 */
[----:B---3--:R-:W-:Y:S02]  /*0640*/  FADD R5, R4, R4 ;  /* 0x0000000404057221 */ /* 0x008fe40000000000 */
[----:B------:R-:W-:Y:S02]  /*0650*/  FFMA R4, RZ, R4, R7 ;  /* 0x00000004ff047223 */ /* 0x000fe40000000007 */
[----:B------:R-:W-:Y:S01]  /*0660*/  FADD R0, R0, -R5 ;  /* 0x8000000500007221 */ /* 0x000fe20000000000 */
[----:B----4-:R-:W-:Y:S01]  /*0670*/  FADD R5, R15, R15 ;  /* 0x0000000f0f057221 */ /* 0x010fe20000000000 */
[----:B------:R-:W-:Y:S02]  /*0680*/  FADD R4, -R13, R4 ;  /* 0x000000040d047221 */ /* 0x000fe40000000100 */
[----:B------:R-:W-:-:S02]  /*0690*/  FADD R0, R0, R13 ;  /* 0x0000000d00007221 */ /* 0x000fc40000000000 */
[----:B------:R-:W-:Y:S02]  /*06a0*/  FADD R4, R4, -R5 ;  /* 0x8000000504047221 */ /* 0x000fe40000000000 */
[----:B------:R-:W-:Y:S02]  /*06b0*/  FFMA R0, RZ, R15, R0 ;  /* 0x0000000fff007223 */ /* 0x000fe40000000000 */
[----:B------:R-:W-:Y:S02]  /*06c0*/  FADD R4, -R17, R4 ;  /* 0x0000000411047221 */ /* 0x000fe40000000100 */
[----:B------:R-:W-:Y:S02]  /*06d0*/  FADD R0, R0, -R17 ;  /* 0x8000001100007221 */ /* 0x000fe40000000000 */
[----:B------:R-:W-:-:S04]  /*06e0*/  FMUL R5, R4, R4 ;  /* 0x0000000404057220 */ /* 0x000fc80000400000 */
[----:B------:R-:W-:-:S04]  /*06f0*/  FFMA R0, R0, R0, R5 ;  /* 0x0000000000007223 */ /* 0x000fc80000000005 */
[----:B------:R0:W1:Y:S01]  /*0700*/  MUFU.RSQ R5, R0 ;  /* 0x0000000000057308 */ /* 0x0000620000001400 */
[----:B------:R-:W-:-:S04]  /*0710*/  IADD3 R4, PT, PT, R0, -0xd000000, RZ ;  /* 0xf300000000047810 */ /* 0x000fc80007ffe0ff */
[----:B------:R-:W-:-:S13]  /*0720*/  ISETP.GT.U32.AND P0, PT, R4, 0x727fffff, PT ;  /* 0x727fffff0400780c */ /* 0x000fda0003f04070 */
[----:B01----:R-:W-:Y:S05]  /*0730*/  @!P0 BRA `(.L_x_6) ;  /* 0x0000000000108947 */ /* 0x003fea0003800000 */
[----:B------:R-:W-:-:S07]  /*0740*/  MOV R9, 0x760 ;  /* 0x0000076000097802 */ /* 0x000fce0000000f00 */
[----:B------:R-:W-:Y:S05]  /*0750*/  CALL.REL.NOINC `($__internal_0_$__cuda_sm20_sqrt_rn_f32_slowpath) ;  /* 0x0000000000447944 */ /* 0x000fea0003c00000 */
[----:B------:R-:W-:Y:S01]  /*0760*/  MOV R5, R0 ;  /* 0x0000000000057202 */ /* 0x000fe20000000f00 */
[----:B------:R-:W-:Y:S06]  /*0770*/  BRA `(.L_x_7) ;  /* 0x0000000000107947 */ /* 0x000fec0003800000 */
.L_x_6:
[----:B------:R-:W-:Y:S01]  /*0780*/  FMUL.FTZ R7, R0, R5 ;  /* 0x0000000500077220 */ /* 0x000fe20000410000 */
[----:B------:R-:W-:-:S03]  /*0790*/  FMUL.FTZ R5, R5, 0.5 ;  /* 0x3f00000005057820 */ /* 0x000fc60000410000 */
[----:B------:R-:W-:-:S04]  /*07a0*/  FFMA R0, -R7, R7, R0 ;  /* 0x0000000707007223 */ /* 0x000fc80000000100 */
[----:B------:R-:W-:-:S07]  /*07b0*/  FFMA R5, R0, R5, R7 ;  /* 0x0000000500057223 */ /* 0x000fce0000000007 */
.L_x_7:
[----:B------:R-:W-:Y:S05]  /*07c0*/  BSYNC.RECONVERGENT B0 ;  /* 0x0000000000007941 */ /* 0x000fea0003800200 */
.L_x_5:
[----:B------:R-:W0:Y:S01]  /*07d0*/  LDC R0, c[0x0][0x380] ;  /* 0x0000e000ff007b82 */ /* 0x000e220000000800 */
[----:B------:R-:W1:Y:S01]  /*07e0*/  LDCU.64 UR4, c[0x0][0x390] ;  /* 0x00007200ff0477ac */ /* 0x000e620008000a00 */
[----:B0-----:R-:W-:Y:S01]  /*07f0*/  IMAD R7, R3, R0, R0 ;  /* 0x0000000003077224 */ /* 0x001fe200078e0200 */
[----:B------:R-:W-:-:S04]  /*0800*/  SHF.R.S32.HI R0, RZ, 0x1f, R2 ;  /* 0x0000001fff007819 */ /* 0x000fc80000011402 */
[----:B------:R-:W-:-:S04]  /*0810*/  IADD3 R3, P0, PT, R2, R7, RZ ;  /* 0x0000000702037210 */ /* 0x000fc80007f1e0ff */
[----:B------:R-:W-:Y:S02]  /*0820*/  LEA.HI.X.SX32 R0, R7, R0, 0x1, P0 ;  /* 0x0000000007007211 */ /* 0x000fe400000f0eff */
[----:B-1----:R-:W-:-:S04]  /*0830*/  LEA R2, P0, R3, UR4, 0x2 ;  /* 0x0000000403027c11 */ /* 0x002fc8000f8010ff */
[----:B------:R-:W-:-:S05]  /*0840*/  LEA.HI.X R3, R3, UR5, R0, 0x2, P0 ;  /* 0x0000000503037c11 */ /* 0x000fca00080f1400 */
[----:B------:R-:W-:Y:S01]  /*0850*/  STG.E desc[UR6][R2.64+0x4], R5 ;  /* 0x0000040502007986 */ /* 0x000fe2000c101906 */
[----:B------:R-:W-:Y:S05]  /*0860*/  EXIT ;  /* 0x000000000000794d */ /* 0x000fea0003800000 */
        .weak           $__internal_0_$__cuda_sm20_sqrt_rn_f32_slowpath
        .type           $__internal_0_$__cuda_sm20_sqrt_rn_f32_slowpath,@function
        .size           $__internal_0_$__cuda_sm20_sqrt_rn_f32_slowpath,(.L_x_23 - $__internal_0_$__cuda_sm20_sqrt_rn_f32_slowpath)
$__internal_0_$__cuda_sm20_sqrt_rn_f32_slowpath:
[----:B------:R-:W-:-:S13]  /*0870*/  LOP3.LUT P0, RZ, R0, 0x7fffffff, RZ, 0xc0, !PT ;  /* 0x7fffffff00ff7812 */ /* 0x000fda000780c0ff */
[----:B------:R-:W-:Y:S01]  /*0880*/  @!P0 MOV R4, R0 ;  /* 0x0000000000048202 */ /* 0x000fe20000000f00 */
[----:B------:R-:W-:Y:S06]  /*0890*/  @!P0 BRA `(.L_x_8) ;  /* 0x0000000000408947 */ /* 0x000fec0003800000 */
[----:B------:R-:W-:-:S13]  /*08a0*/  FSETP.GEU.FTZ.AND P0, PT, R0, RZ, PT ;  /* 0x000000ff0000720b */ /* 0x000fda0003f1e000 */
[----:B------:R-:W-:Y:S01]  /*08b0*/  @!P0 MOV R4, 0x7fffffff ;  /* 0x7fffffff00048802 */ /* 0x000fe20000000f00 */
[----:B------:R-:W-:Y:S06]  /*08c0*/  @!P0 BRA `(.L_x_8) ;  /* 0x0000000000348947 */ /* 0x000fec0003800000 */
[----:B------:R-:W-:-:S13]  /*08d0*/  FSETP.GTU.FTZ.AND P0, PT, |R0|, +INF , PT ;  /* 0x7f8000000000780b */ /* 0x000fda0003f1c200 */
[----:B------:R-:W-:Y:S01]  /*08e0*/  @P0 FADD.FTZ R4, R0, 1 ;  /* 0x3f80000000040421 */ /* 0x000fe20000010000 */
[----:B------:R-:W-:Y:S06]  /*08f0*/  @P0 BRA `(.L_x_8) ;  /* 0x0000000000280947 */ /* 0x000fec0003800000 */
[----:B------:R-:W-:-:S13]  /*0900*/  FSETP.NEU.FTZ.AND P0, PT, |R0|, +INF , PT ;  /* 0x7f8000000000780b */ /* 0x000fda0003f1d200 */
[----:B------:R-:W-:-:S04]  /*0910*/  @P0 FFMA R5, R0, 1.84467440737095516160e+19, RZ ;  /* 0x5f80000000050823 */ /* 0x000fc800000000ff */
[----:B------:R-:W0:Y:S02]  /*0920*/  @P0 MUFU.RSQ R4, R5 ;  /* 0x0000000500040308 */ /* 0x000e240000001400 */
[----:B0-----:R-:W-:Y:S01]  /*0930*/  @P0 FMUL.FTZ R6, R5, R4 ;  /* 0x0000000405060220 */ /* 0x001fe20000410000 */
[----:B------:R-:W-:Y:S01]  /*0940*/  @P0 FMUL.FTZ R8, R4, 0.5 ;  /* 0x3f00000004080820 */ /* 0x000fe20000410000 */
[----:B------:R-:W-:Y:S02]  /*0950*/  @!P0 MOV R4, R0 ;  /* 0x0000000000048202 */ /* 0x000fe40000000f00 */
[----:B------:R-:W-:-:S04]  /*0960*/  @P0 FADD.FTZ R7, -R6, -RZ ;  /* 0x800000ff06070221 */ /* 0x000fc80000010100 */
[----:B------:R-:W-:-:S04]  /*0970*/  @P0 FFMA R7, R6, R7, R5 ;  /* 0x0000000706070223 */ /* 0x000fc80000000005 */
[----:B------:R-:W-:-:S04]  /*0980*/  @P0 FFMA R7, R7, R8, R6 ;  /* 0x0000000807070223 */ /* 0x000fc80000000006 */
[----:B------:R-:W-:-:S07]  /*0990*/  @P0 FMUL.FTZ R4, R7, 2.3283064365386962891e-10 ;  /* 0x2f80000007040820 */ /* 0x000fce0000410000 */
.L_x_8:
[----:B------:R-:W-:Y:S01]  /*09a0*/  HFMA2 R5, -RZ, RZ, 0, 0 ;  /* 0x00000000ff057431 */ /* 0x000fe200000001ff */
[----:B------:R-:W-:Y:S02]  /*09b0*/  MOV R0, R4 ;  /* 0x0000000400007202 */ /* 0x000fe40000000f00 */
[----:B------:R-:W-:-:S04]  /*09c0*/  MOV R4, R9 ;  /* 0x0000000900047202 */ /* 0x000fc80000000f00 */
[----:B------:R-:W-:Y:S05]  /*09d0*/  RET.REL.NODEC R4 `(_Z9gpu_sobeliiPfS_) ;  /* 0xfffffff404887950 */ /* 0x000fea0003c3ffff */
.L_x_9:
[----:B------:R-:W-:-:S00]  /*09e0*/  BRA `(.L_x_9) ;  /* 0xfffffffc00fc7947 */ /* 0x000fc0000383ffff */
[----:B------:R-:W-:-:S00]  /*09f0*/  NOP ;  /* 0x0000000000007918 */ /* 0x000fc00000000000 */
        /* <DEDUP_REMOVED lines=8> */
.L_x_23:


//--------------------- .text._Z12gpu_gaussianiiPfS_ --------------------------
	.section	.text._Z12gpu_gaussianiiPfS_,"ax",@progbits
	.align	128
        .global         _Z12gpu_gaussianiiPfS_
        .type           _Z12gpu_gaussianiiPfS_,@function
        .size           _Z12gpu_gaussianiiPfS_,(.L_x_25 - _Z12gpu_gaussianiiPfS_)
        .other          _Z12gpu_gaussianiiPfS_,@"STO_CUDA_ENTRY STV_DEFAULT"
_Z12gpu_gaussianiiPfS_:
.text._Z12gpu_gaussianiiPfS_:
        /* <DEDUP_REMOVED lines=32> */
[----:B----4-:R-:W-:-:S05]  /*0200*/  IMAD R8, R7, R4, -R4 ;  /* 0x0000000407087224 */ /* 0x010fca00078e0a04 */
[----:B------:R-:W-:-:S05]  /*0210*/  IADD3 R9, PT, PT, R5, -0x1, R8 ;  /* 0xffffffff05097810 */ /* 0x000fca0007ffe008 */
[----:B------:R-:W-:-:S06]  /*0220*/  IMAD.WIDE R2, R9, 0x4, R2 ;  /* 0x0000000409027825 */ /* 0x000fcc00078e0202 */
[----:B------:R-:W2:Y:S04]  /*0230*/  LDG.E R3, desc[UR6][R2.64] ;  /* 0x0000000602037981 */ /* 0x000ea8000c1e1900 */
[----:B--2---:R0:W-:Y:S01]  /*0240*/  STS [R0], R3 ;  /* 0x0000000300007388 */ /* 0x0041e20000000800 */
[----:B------:R-:W-:Y:S05]  /*0250*/  BRA `(.L_x_12) ;  /* 0x00000000008c7947 */ /* 0x000fea0003800000 */
.L_x_11:
[----:B0-----:R-:W0:Y:S01]  /*0260*/  LDC R11, c[0x0][0x384] ;  /* 0x0000e100ff0b7b82 */ /* 0x001e220000000800 */
[----:B------:R-:W-:Y:S01]  /*0270*/  ISETP.NE.AND P0, PT, R5, R10, PT ;  /* 0x0000000a0500720c */ /* 0x000fe20003f05270 */
[----:B------:R-:W-:-:S05]  /*0280*/  VIADD R10, R12, 0xffffffff ;  /* 0xffffffff0c0a7836 */ /* 0x000fca0000000000 */
[----:B------:R-:W-:Y:S02]  /*0290*/  ISETP.NE.OR P0, PT, R17, R10, !P0 ;  /* 0x0000000a1100720c */ /* 0x000fe40004705670 */
[----:B0-----:R-:W-:-:S11]  /*02a0*/  IADD3 R10, PT, PT, R11, -0x1, RZ ;  /* 0xffffffff0b0a7810 */ /* 0x001fd60007ffe0ff */
[----:B------:R-:W-:Y:S05]  /*02b0*/  @P0 BRA `(.L_x_13) ;  /* 0x0000000000300947 */ /* 0x000fea0003800000 */
[----:B------:R-:W2:Y:S01]  /*02c0*/  LDG.E R9, desc[UR6][R8.64+0x4] ;  /* 0x0000040608097981 */ /* 0x000ea2000c1e1900 */
[----:B------:R-:W-:Y:S01]  /*02d0*/  ISETP.NE.AND P0, PT, R7, R10, PT ;  /* 0x0000000a0700720c */ /* 0x000fe20003f05270 */
[----:B------:R-:W-:-:S05]  /*02e0*/  VIADD R10, R14, 0xffffffff ;  /* 0xffffffff0e0a7836 */ /* 0x000fca0000000000 */
[----:B------:R-:W-:Y:S01]  /*02f0*/  ISETP.NE.OR P0, PT, R19, R10, !P0 ;  /* 0x0000000a1300720c */ /* 0x000fe20004705670 */
[----:B--2---:R2:W-:-:S12]  /*0300*/  STS [R6+0x50], R9 ;  /* 0x0000500906007388 */ /* 0x0045d80000000800 */
[----:B------:R-:W-:Y:S05]  /*0310*/  @P0 BRA `(.L_x_12) ;  /* 0x00000000005c0947 */ /* 0x000fea0003800000 */
[----:B------:R-:W-:-:S05]  /*0320*/  IMAD R8, R7, R4, R4 ;  /* 0x0000000407087224 */ /* 0x000fca00078e0204 */
[----:B--2---:R-:W-:-:S05]  /*0330*/  IADD3 R9, PT, PT, R5, 0x1, R8 ;  /* 0x0000000105097810 */ /* 0x004fca0007ffe008 */
[----:B------:R-:W-:-:S06]  /*0340*/  IMAD.WIDE R2, R9, 0x4, R2 ;  /* 0x0000000409027825 */ /* 0x000fcc00078e0202 */
[----:B------:R-:W2:Y:S04]  /*0350*/  LDG.E R3, desc[UR6][R2.64] ;  /* 0x0000000602037981 */ /* 0x000ea8000c1e1900 */
[----:B--2---:R3:W-:Y:S01]  /*0360*/  STS [R0+0x50c], R3 ;  /* 0x00050c0300007388 */ /* 0x0047e20000000800 */
[----:B------:R-:W-:Y:S05]  /*0370*/  BRA `(.L_x_12) ;  /* 0x0000000000447947 */ /* 0x000fea0003800000 */
.L_x_13:
[----:B------:R-:W-:-:S04]  /*0380*/  ISETP.NE.AND P0, PT, R7, RZ, PT ;  /* 0x000000ff0700720c */ /* 0x000fc80003f05270 */
[----:B------:R-:W-:-:S13]  /*0390*/  ISETP.NE.OR P0, PT, R19, RZ, !P0 ;  /* 0x000000ff1300720c */ /* 0x000fda0004705670 */
[----:B------:R-:W-:Y:S05]  /*03a0*/  @P0 BRA `(.L_x_14) ;  /* 0x00000000001c0947 */ /* 0x000fea0003800000 */
[----:B------:R-:W-:-:S05]  /*03b0*/  IMAD R8, R7, R4, -R4 ;  /* 0x0000000407087224 */ /* 0x000fca00078e0a04 */
[----:B------:R-:W-:-:S05]  /*03c0*/  IADD3 R9, PT, PT, R5, R8, RZ ;  /* 0x0000000805097210 */ /* 0x000fca0007ffe0ff */
[----:B------:R-:W-:-:S06]  /*03d0*/  IMAD.WIDE R2, R9, 0x4, R2 ;  /* 0x0000000409027825 */ /* 0x000fcc00078e0202 */
[----:B------:R-:W2:Y:S01]  /*03e0*/  LDG.E R2, desc[UR6][R2.64] ;  /* 0x0000000602027981 */ /* 0x000ea2000c1e1900 */
[----:B------:R-:W-:-:S05]  /*03f0*/  IMAD R9, R17, 0x4, R0 ;  /* 0x0000000411097824 */ /* 0x000fca00078e0200 */
[----:B--2---:R1:W-:Y:S01]  /*0400*/  STS [R9+0x4], R2 ;  /* 0x0000040209007388 */ /* 0x0043e20000000800 */
[----:B------:R-:W-:Y:S05]  /*0410*/  BRA `(.L_x_12) ;  /* 0x00000000001c7947 */ /* 0x000fea0003800000 */
.L_x_14:
[----:B------:R-:W-:Y:S02]  /*0420*/  ISETP.NE.AND P0, PT, R7, R10, PT ;  /* 0x0000000a0700720c */ /* 0x000fe40003f05270 */
[----:B------:R-:W-:-:S04]  /*0430*/  IADD3 R14, PT, PT, R14, -0x1, RZ ;  /* 0xffffffff0e0e7810 */ /* 0x000fc80007ffe0ff */
[----:B------:R-:W-:-:S13]  /*0440*/  ISETP.NE.OR P0, PT, R19, R14, !P0 ;  /* 0x0000000e1300720c */ /* 0x000fda0004705670 */
[----:B------:R-:W-:Y:S05]  /*0450*/  @P0 BRA `(.L_x_12) ;  /* 0x00000000000c0947 */ /* 0x000fea0003800000 */
[----:B------:R-:W-:-:S06]  /*0460*/  IMAD.WIDE R8, R4, 0x4, R8 ;  /* 0x0000000404087825 */ /* 0x000fcc00078e0208 */
[----:B------:R-:W2:Y:S04]  /*0470*/  LDG.E R9, desc[UR6][R8.64] ;  /* 0x0000000608097981 */ /* 0x000ea8000c1e1900 */
[----:B--2---:R0:W-:Y:S02]  /*0480*/  STS [R6+0x94], R9 ;  /* 0x0000940906007388 */ /* 0x0041e40000000800 */
.L_x_12:
[----:B------:R-:W-:Y:S05]  /*0490*/  BSYNC.RECONVERGENT B0 ;  /* 0x0000000000007941 */ /* 0x000fea0003800200 */
.L_x_10:
[----:B------:R-:W5:Y:S01]  /*04a0*/  LDCU UR4, c[0x0][0x384] ;  /* 0x00007080ff0477ac */ /* 0x000f620008000800 */
[----:B0--3--:R-:W-:Y:S01]  /*04b0*/  VIADD R0, R4, 0xfffffffe ;  /* 0xfffffffe04007836 */ /* 0x009fe20000000000 */
[----:B-----5:R-:W-:Y:S01]  /*04c0*/  UIADD3 UR4, UPT, UPT, UR4, -0x2, URZ ;  /* 0xfffffffe04047890 */ /* 0x020fe2000fffe0ff */
[----:B------:R-:W-:Y:S05]  /*04d0*/  BAR.SYNC.DEFER_BLOCKING 0x0 ;  /* 0x0000000000007b1d */ /* 0x000fea0000010000 */
[----:B------:R-:W-:-:S04]  /*04e0*/  ISETP.GE.AND P0, PT, R7, UR4, PT ;  /* 0x0000000407007c0c */ /* 0x000fc8000bf06270 */
[----:B------:R-:W-:-:S13]  /*04f0*/  ISETP.GE.OR P0, PT, R5, R0, P0 ;  /* 0x000000000500720c */ /* 0x000fda0000706670 */
[----:B------:R-:W-:Y:S05]  /*0500*/  @P0 EXIT ;  /* 0x000000000000094d */ /* 0x000fea0003800000 */
[----:B------:R-:W0:Y:S01]  /*0510*/  LDS R0, [R6] ;  /* 0x0000000006007984 */ /* 0x000e220000000800 */
[----:B------:R-:W3:Y:S01]  /*0520*/  LDCU.64 UR4, c[0x0][0x390] ;  /* 0x00007200ff0477ac */ /* 0x000ee20008000a00 */
[----:B------:R-:W-:Y:S01]  /*0530*/  IMAD R4, R7, R4, R4 ;  /* 0x0000000407047224 */ /* 0x000fe200078e0204 */
[----:B-1----:R-:W-:Y:S01]  /*0540*/  SHF.R.S32.HI R2, RZ, 0x1f, R5 ;  /* 0x0000001fff027819 */ /* 0x002fe20000011405 */
[----:B------:R-:W1:Y:S03]  /*0550*/  LDS R3, [R6+0x4] ;  /* 0x0000040006037984 */ /* 0x000e660000000800 */
[----:B------:R-:W-:Y:S01]  /*0560*/  IADD3 R5, P0, PT, R5, R4, RZ ;  /* 0x0000000405057210 */ /* 0x000fe20007f1e0ff */
[----:B--2---:R-:W2:Y:S03]  /*0570*/  LDS R9, [R6+0x8] ;  /* 0x0000080006097984 */ /* 0x004ea60000000800 */
[----:B------:R-:W-:Y:S01]  /*0580*/  LEA.HI.X.SX32 R4, R4, R2, 0x1, P0 ;  /* 0x0000000204047211 */ /* 0x000fe200000f0eff */
[----:B----4-:R-:W4:Y:S04]  /*0590*/  LDS R11, [R6+0x48] ;  /* 0x00004800060b7984 */ /* 0x010f280000000800 */
[----:B------:R-:W5:Y:S01]  /*05a0*/  LDS R13, [R6+0x4c] ;  /* 0x00004c00060d7984 */ /* 0x000f620000000800 */
[----:B---3--:R-:W-:-:S03]  /*05b0*/  LEA R2, P0, R5, UR4, 0x2 ;  /* 0x0000000405027c11 */ /* 0x008fc6000f8010ff */
[----:B------:R-:W3:Y:S04]  /*05c0*/  LDS R15, [R6+0x50] ;  /* 0x00005000060f7984 */ /* 0x000ee80000000800 */
[----:B------:R-:W3:Y:S04]  /*05d0*/  LDS R17, [R6+0x90] ;  /* 0x0000900006117984 */ /* 0x000ee80000000800 */
[----:B------:R-:W3:Y:S04]  /*05e0*/  LDS R19, [R6+0x94] ;  /* 0x0000940006137984 */ /* 0x000ee80000000800 */
[----:B------:R-:W3:Y:S01]  /*05f0*/  LDS R21, [R6+0x98] ;  /* 0x0000980006157984 */ /* 0x000ee20000000800 */
[----:B0-----:R-:W-:-:S04]  /*0600*/  FFMA R0, R0, 0.0625, RZ ;  /* 0x3d80000000007823 */ /* 0x001fc800000000ff */
[----:B-1----:R-:W-:Y:S01]  /*0610*/  FFMA R0, R3, 0.125, R0 ;  /* 0x3e00000003007823 */ /* 0x002fe20000000000 */
[----:B------:R-:W-:-:S03]  /*0620*/  LEA.HI.X R3, R5, UR5, R4, 0x2, P0 ;  /* 0x0000000505037c11 */ /* 0x000fc600080f1404 */
[----:B--2---:R-:W-:-:S04]  /*0630*/  FFMA R0, R9, 0.0625, R0 ;  /* 0x3d80000009007823 */ /* 0x004fc80000000000 */
[----:B----4-:R-:W-:-:S04]  /*0640*/  FFMA R0, R11, 0.125, R0 ;  /* 0x3e0000000b007823 */ /* 0x010fc80000000000 */
[----:B-----5:R-:W-:-:S04]  /*0650*/  FFMA R0, R13, 0.25, R0 ;  /* 0x3e8000000d007823 */ /* 0x020fc80000000000 */
[----:B---3--:R-:W-:-:S04]  /*0660*/  FFMA R0, R15, 0.125, R0 ;  /* 0x3e0000000f007823 */ /* 0x008fc80000000000 */
[----:B------:R-:W-:-:S04]  /*0670*/  FFMA R0, R17, 0.0625, R0 ;  /* 0x3d80000011007823 */ /* 0x000fc80000000000 */
[----:B------:R-:W-:-:S04]  /*0680*/  FFMA R0, R19, 0.125, R0 ;  /* 0x3e00000013007823 */ /* 0x000fc80000000000 */
[----:B------:R-:W-:-:S05]  /*0690*/  FFMA R21, R21, 0.0625, R0 ;  /* 0x3d80000015157823 */ /* 0x000fca0000000000 */
[----:B------:R-:W-:Y:S01]  /*06a0*/  STG.E desc[UR6][R2.64+0x4], R21 ;  /* 0x0000041502007986 */ /* 0x000fe2000c101906 */
[----:B------:R-:W-:Y:S05]  /*06b0*/  EXIT ;  /* 0x000000000000794d */ /* 0x000fea0003800000 */
.L_x_15:
        /* <DEDUP_REMOVED lines=12> */
.L_x_25:


//--------------------- .text._Z13gpu_grayscaleiiPfS_ --------------------------
	.section	.text._Z13gpu_grayscaleiiPfS_,"ax",@progbits
	.align	128
        .global         _Z13gpu_grayscaleiiPfS_
        .type           _Z13gpu_grayscaleiiPfS_,@function
        .size           _Z13gpu_grayscaleiiPfS_,(.L_x_26 - _Z13gpu_grayscaleiiPfS_)
        .other          _Z13gpu_grayscaleiiPfS_,@"STO_CUDA_ENTRY STV_DEFAULT"
_Z13gpu_grayscaleiiPfS_:
.text._Z13gpu_grayscaleiiPfS_:
[----:B------:R-:W-:Y:S08]  /*0000*/  LDC R1, c[0x0][0x37c] ;  /* 0x0000df00ff017b82 */ /* 0x000ff00000000800 */
[----:B------:R-:W0:Y:S01]  /*0010*/  LDC R6, c[0x0][0x364] ;  /* 0x0000d900ff067b82 */ /* 0x000e220000000800 */
[----:B------:R-:W0:Y:S01]  /*0020*/  LDCU UR4, c[0x0][0x374] ;  /* 0x00006e80ff0477ac */ /* 0x000e220008000800 */
[----:B------:R-:W1:Y:S01]  /*0030*/  S2R R7, SR_TID.Y ;  /* 0x0000000000077919 */ /* 0x000e620000002200 */
[----:B------:R-:W2:Y:S01]  /*0040*/  LDCU UR5, c[0x0][0x384] ;  /* 0x00007080ff0577ac */ /* 0x000ea20008000800 */
[----:B0-----:R-:W-:-:S04]  /*0050*/  IMAD R0, R6, UR4, RZ ;  /* 0x0000000406007c24 */ /* 0x001fc8000f8e02ff */
[----:B------:R-:W1:Y:S01]  /*0060*/  S2UR UR4, SR_CTAID.Y ;  /* 0x00000000000479c3 */ /* 0x000e620000002600 */
[----:B------:R-:W0:Y:S01]  /*0070*/  I2F.U32.RP R4, R0 ;  /* 0x0000000000047306 */ /* 0x000e220000209000 */
[----:B------:R-:W-:Y:S02]  /*0080*/  IADD3 R5, PT, PT, RZ, -R0, RZ ;  /* 0x80000000ff057210 */ /* 0x000fe40007ffe0ff */
[----:B------:R-:W-:-:S05]  /*0090*/  ISETP.NE.U32.AND P0, PT, R0, RZ, PT ;  /* 0x000000ff0000720c */ /* 0x000fca0003f05070 */
[----:B0-----:R-:W0:Y:S02]  /*00a0*/  MUFU.RCP R4, R4 ;  /* 0x0000000400047308 */ /* 0x001e240000001000 */
[----:B0-----:R-:W-:-:S06]  /*00b0*/  IADD3 R2, PT, PT, R4, 0xffffffe, RZ ;  /* 0x0ffffffe04027810 */ /* 0x001fcc0007ffe0ff */
[----:B------:R0:W3:Y:S02]  /*00c0*/  F2I.FTZ.U32.TRUNC.NTZ R3, R2 ;  /* 0x0000000200037305 */ /* 0x0000e4000021f000 */
[----:B0-----:R-:W-:Y:S02]  /*00d0*/  HFMA2 R2, -RZ, RZ, 0, 0 ;  /* 0x00000000ff027431 */ /* 0x001fe400000001ff */
[----:B---3--:R-:W-:-:S04]  /*00e0*/  IMAD R5, R5, R3, RZ ;  /* 0x0000000305057224 */ /* 0x008fc800078e02ff */
[----:B------:R-:W-:-:S06]  /*00f0*/  IMAD.HI.U32 R3, R3, R5, R2 ;  /* 0x0000000503037227 */ /* 0x000fcc00078e0002 */
[----:B--2---:R-:W-:-:S05]  /*0100*/  IMAD.HI.U32 R3, R3, UR5, RZ ;  /* 0x0000000503037c27 */ /* 0x004fca000f8e00ff */
[----:B------:R-:W-:-:S05]  /*0110*/  IADD3 R5, PT, PT, -R3, RZ, RZ ;  /* 0x000000ff03057210 */ /* 0x000fca0007ffe1ff */
[----:B------:R-:W-:-:S05]  /*0120*/  IMAD R5, R0, R5, UR5 ;  /* 0x0000000500057e24 */ /* 0x000fca000f8e0205 */
[----:B------:R-:W-:-:S13]  /*0130*/  ISETP.GE.U32.AND P1, PT, R5, R0, PT ;  /* 0x000000000500720c */ /* 0x000fda0003f26070 */
[----:B------:R-:W-:Y:S01]  /*0140*/  @P1 IMAD.IADD R5, R5, 0x1, -R0 ;  /* 0x0000000105051824 */ /* 0x000fe200078e0a00 */
[----:B------:R-:W-:Y:S02]  /*0150*/  @P1 IADD3 R3, PT, PT, R3, 0x1, RZ ;  /* 0x0000000103031810 */ /* 0x000fe40007ffe0ff */
[----:B------:R-:W-:Y:S02]  /*0160*/  ISETP.GT.U32.AND P1, PT, R0, UR5, PT ;  /* 0x0000000500007c0c */ /* 0x000fe4000bf24070 */
[----:B------:R-:W-:-:S13]  /*0170*/  ISETP.GE.U32.AND P2, PT, R5, R0, PT ;  /* 0x000000000500720c */ /* 0x000fda0003f46070 */
[----:B------:R-:W-:Y:S02]  /*0180*/  @P2 IADD3 R3, PT, PT, R3, 0x1, RZ ;  /* 0x0000000103032810 */ /* 0x000fe40007ffe0ff */
[----:B------:R-:W-:Y:S01]  /*0190*/  @!P0 LOP3.LUT R3, RZ, R0, RZ, 0x33, !PT ;  /* 0x00000000ff038212 */ /* 0x000fe200078e33ff */
[----:B-1----:R-:W-:-:S03]  /*01a0*/  IMAD R0, R6, UR4, R7 ;  /* 0x0000000406007c24 */ /* 0x002fc6000f8e0207 */
[----:B------:R-:W-:-:S05]  /*01b0*/  SEL R3, R3, 0x1, !P1 ;  /* 0x0000000103037807 */ /* 0x000fca0004800000 */
[----:B------:R-:W-:-:S05]  /*01c0*/  IMAD R5, R0, R3, RZ ;  /* 0x0000000300057224 */ /* 0x000fca00078e02ff */
[----:B------:R-:W-:Y:S02]  /*01d0*/  IADD3 R0, PT, PT, R3, R5, RZ ;  /* 0x0000000503007210 */ /* 0x000fe40007ffe0ff */
[----:B------:R-:W-:-:S04]  /*01e0*/  ISETP.GE.AND P0, PT, R5, UR5, PT ;  /* 0x0000000505007c0c */ /* 0x000fc8000bf06270 */
[----:B------:R-:W-:-:S13]  /*01f0*/  ISETP.GE.U32.OR P0, PT, R5, R0, P0 ;  /* 0x000000000500720c */ /* 0x000fda0000706470 */
[----:B------:R-:W-:Y:S05]  /*0200*/  @P0 EXIT ;  /* 0x000000000000094d */ /* 0x000fea0003800000 */
[----:B------:R-:W0:Y:S01]  /*0210*/  LDCU UR5, c[0x0][0x360] ;  /* 0x00006c00ff0577ac */ /* 0x000e220008000800 */
[----:B------:R-:W1:Y:S01]  /*0220*/  LDC R6, c[0x0][0x380] ;  /* 0x0000e000ff067b82 */ /* 0x000e620000000800 */
[----:B------:R-:W0:Y:S01]  /*0230*/  LDCU UR4, c[0x0][0x370] ;  /* 0x00006e00ff0477ac */ /* 0x000e220008000800 */
[----:B------:R-:W2:Y:S01]  /*0240*/  LDCU UR7, c[0x0][0x380] ;  /* 0x00007000ff0777ac */ /* 0x000ea20008000800 */
[----:B0-----:R-:W-:-:S06]  /*0250*/  UIMAD UR4, UR5, UR4, URZ ;  /* 0x00000004050472a4 */ /* 0x001fcc000f8e02ff */
[----:B------:R-:W-:Y:S02]  /*0260*/  IADD3 R7, PT, PT, RZ, -UR4, RZ ;  /* 0x80000004ff077c10 */ /* 0x000fe4000fffe0ff */
[----:B------:R-:W-:Y:S01]  /*0270*/  ISETP.NE.U32.AND P0, PT, RZ, UR4, PT ;  /* 0x00000004ff007c0c */ /* 0x000fe2000bf05070 */
[----:B------:R-:W0:Y:S08]  /*0280*/  I2F.U32.RP R4, UR4 ;  /* 0x0000000400047d06 */ /* 0x000e300008209000 */
[----:B0-----:R-:W0:Y:S02]  /*0290*/  MUFU.RCP R4, R4 ;  /* 0x0000000400047308 */ /* 0x001e240000001000 */
[----:B0-----:R-:W-:-:S06]  /*02a0*/  VIADD R2, R4, 0xffffffe ;  /* 0x0ffffffe04027836 */ /* 0x001fcc0000000000 */
[----:B------:R0:W3:Y:S02]  /*02b0*/  F2I.FTZ.U32.TRUNC.NTZ R3, R2 ;  /* 0x0000000200037305 */ /* 0x0000e4000021f000 */
[----:B0-----:R-:W-:Y:S01]  /*02c0*/  MOV R2, RZ ;  /* 0x000000ff00027202 */ /* 0x001fe20000000f00 */
[----:B---3--:R-:W-:-:S04]  /*02d0*/  IMAD R7, R7, R3, RZ ;  /* 0x0000000307077224 */ /* 0x008fc800078e02ff */
[----:B------:R-:W-:Y:S02]  /*02e0*/  IMAD.HI.U32 R3, R3, R7, R2 ;  /* 0x0000000703037227 */ /* 0x000fe400078e0002 */
[----:B------:R-:W0:Y:S04]  /*02f0*/  S2R R2, SR_TID.X ;  /* 0x0000000000027919 */ /* 0x000e280000002100 */
[----:B-1----:R-:W-:-:S05]  /*0300*/  IMAD.HI.U32 R3, R3, R6, RZ ;  /* 0x0000000603037227 */ /* 0x002fca00078e00ff */
[----:B------:R-:W-:-:S05]  /*0310*/  IADD3 R7, PT, PT, -R3, RZ, RZ ;  /* 0x000000ff03077210 */ /* 0x000fca0007ffe1ff */
[----:B------:R-:W-:Y:S02]  /*0320*/  IMAD R4, R7, UR4, R6 ;  /* 0x0000000407047c24 */ /* 0x000fe4000f8e0206 */
[----:B------:R-:W0:Y:S03]  /*0330*/  S2R R7, SR_CTAID.X ;  /* 0x0000000000077919 */ /* 0x000e260000002500 */
[----:B------:R-:W-:-:S13]  /*0340*/  ISETP.GE.U32.AND P1, PT, R4, UR4, PT ;  /* 0x0000000404007c0c */ /* 0x000fda000bf26070 */
[----:B------:R-:W-:Y:S01]  /*0350*/  @P1 VIADD R4, R4, -UR4 ;  /* 0x8000000404041c36 */ /* 0x000fe20008000000 */
[----:B------:R-:W-:Y:S02]  /*0360*/  @P1 IADD3 R3, PT, PT, R3, 0x1, RZ ;  /* 0x0000000103031810 */ /* 0x000fe40007ffe0ff */
[----:B------:R-:W-:Y:S02]  /*0370*/  ISETP.LT.U32.AND P1, PT, R6, UR4, PT ;  /* 0x0000000406007c0c */ /* 0x000fe4000bf21070 */
[----:B------:R-:W-:Y:S01]  /*0380*/  ISETP.GE.U32.AND P2, PT, R4, UR4, PT ;  /* 0x0000000404007c0c */ /* 0x000fe2000bf46070 */
[----:B0-----:R-:W-:-:S12]  /*0390*/  IMAD R2, R7, UR5, R2 ;  /* 0x0000000507027c24 */ /* 0x001fd8000f8e0202 */
[----:B------:R-:W-:Y:S02]  /*03a0*/  @P2 IADD3 R3, PT, PT, R3, 0x1, RZ ;  /* 0x0000000103032810 */ /* 0x000fe40007ffe0ff */
[----:B------:R-:W-:Y:S01]  /*03b0*/  @!P0 LOP3.LUT R3, RZ, UR4, RZ, 0x33, !PT ;  /* 0x00000004ff038c12 */ /* 0x000fe2000f8e33ff */
[----:B------:R-:W0:Y:S03]  /*03c0*/  LDCU.64 UR4, c[0x0][0x358] ;  /* 0x00006b00ff0477ac */ /* 0x000e260008000a00 */
[----:B------:R-:W-:-:S04]  /*03d0*/  SEL R3, R3, 0x1, !P1 ;  /* 0x0000000103037807 */ /* 0x000fc80004800000 */
[C---:B------:R-:W-:Y:S01]  /*03e0*/  IADD3 R7, PT, PT, R3.reuse, -0x1, RZ ;  /* 0xffffffff03077810 */ /* 0x040fe20007ffe0ff */
[----:B------:R-:W-:-:S04]  /*03f0*/  IMAD R2, R3, R2, RZ ;  /* 0x0000000203027224 */ /* 0x000fc800078e02ff */
[----:B------:R-:W-:Y:S01]  /*0400*/  IMAD.IADD R3, R3, 0x1, R2 ;  /* 0x0000000103037824 */ /* 0x000fe200078e0202 */
[----:B------:R-:W-:Y:S02]  /*0410*/  LOP3.LUT R4, RZ, R2, RZ, 0x33, !PT ;  /* 0x00000002ff047212 */ /* 0x000fe400078e33ff */
[-C--:B------:R-:W-:Y:S02]  /*0420*/  ISETP.GE.AND P0, PT, R2, R6.reuse, PT ;  /* 0x000000060200720c */ /* 0x080fe40003f06270 */
[----:B------:R-:W-:Y:S02]  /*0430*/  VIADDMNMX.U32 R4, R4, R6, R7, PT ;  /* 0x0000000604047246 */ /* 0x000fe40003800007 */
[C---:B------:R-:W-:Y:S02]  /*0440*/  ISETP.LT.U32.AND P0, PT, R2.reuse, R3, !P0 ;  /* 0x000000030200720c */ /* 0x040fe40004701070 */
[C---:B------:R-:W-:Y:S02]  /*0450*/  IADD3 R8, PT, PT, R2.reuse, 0x1, RZ ;  /* 0x0000000102087810 */ /* 0x040fe40007ffe0ff */
[----:B------:R-:W-:-:S02]  /*0460*/  IADD3 R9, PT, PT, R2, 0x2, RZ ;  /* 0x0000000202097810 */ /* 0x000fc40007ffe0ff */
[----:B------:R-:W-:Y:S02]  /*0470*/  IADD3 R10, PT, PT, R2, 0x3, RZ ;  /* 0x00000003020a7810 */ /* 0x000fe40007ffe0ff */
[----:B0-2---:R-:W-:-:S07]  /*0480*/  LOP3.LUT R15, R4, 0x3, RZ, 0xc0, !PT ;  /* 0x00000003040f7812 */ /* 0x005fce00078ec0ff */
.L_x_21:
[----:B------:R-:W-:Y:S04]  /*0490*/  BSSY.RECONVERGENT B0, `(.L_x_16) ;  /* 0x0000052000007945 */ /* 0x000fe80003800200 */
[----:B0123--:R-:W-:Y:S05]  /*04a0*/  @!P0 BRA `(.L_x_17) ;  /* 0x0000000400408947 */ /* 0x00ffea0003800000 */
[----:B------:R-:W-:Y:S01]  /*04b0*/  ISETP.NE.AND P1, PT, R15, 0x3, PT ;  /* 0x000000030f00780c */ /* 0x000fe20003f25270 */
[----:B------:R-:W-:Y:S01]  /*04c0*/  BSSY.RECONVERGENT B1, `(.L_x_18) ;  /* 0x0000026000017945 */ /* 0x000fe20003800200 */
[----:B------:R-:W-:-:S11]  /*04d0*/  MOV R14, R2 ;  /* 0x00000002000e7202 */ /* 0x000fd60000000f00 */
[----:B------:R-:W-:Y:S05]  /*04e0*/  @!P1 BRA `(.L_x_19) ;  /* 0x00000000008c9947 */ /* 0x000fea0003800000 */
[----:B------:R-:W0:Y:S01]  /*04f0*/  LDCU UR6, c[0x0][0x380] ;  /* 0x00007000ff0677ac */ /* 0x000e220008000800 */
[----:B------:R-:W1:Y:S01]  /*0500*/  LDC.64 R6, c[0x0][0x388] ;  /* 0x0000e200ff067b82 */ /* 0x000e620000000a00 */
[----:B0-----:R-:W-:-:S04]  /*0510*/  IMAD R11, R5, UR6, R2 ;  /* 0x00000006050b7c24 */ /* 0x001fc8000f8e0202 */
[----:B------:R-:W-:-:S04]  /*0520*/  IMAD R13, R11, 0x3, RZ ;  /* 0x000000030b0d7824 */ /* 0x000fc800078e02ff */
[----:B-1----:R-:W-:Y:S02]  /*0530*/  IMAD.WIDE R6, R13, 0x4, R6 ;  /* 0x000000040d067825 */ /* 0x002fe400078e0206 */
[----:B------:R-:W0:Y:S03]  /*0540*/  LDC.64 R12, c[0x0][0x390] ;  /* 0x0000e400ff0c7b82 */ /* 0x000e260000000a00 */
[----:B------:R-:W2:Y:S04]  /*0550*/  LDG.E R16, desc[UR4][R6.64+0x4] ;  /* 0x0000040406107981 */ /* 0x000ea8000c1e1900 */
[----:B------:R-:W3:Y:S04]  /*0560*/  LDG.E R14, desc[UR4][R6.64] ;  /* 0x00000004060e7981 */ /* 0x000ee8000c1e1900 */
[----:B------:R-:W4:Y:S01]  /*0570*/  LDG.E R19, desc[UR4][R6.64+0x8] ;  /* 0x0000080406137981 */ /* 0x000f22000c1e1900 */
[----:B------:R-:W-:Y:S01]  /*0580*/  ISETP.NE.AND P1, PT, R15, RZ, PT ;  /* 0x000000ff0f00720c */ /* 0x000fe20003f25270 */
[----:B0-----:R-:W-:-:S04]  /*0590*/  IMAD.WIDE R12, R11, 0x4, R12 ;  /* 0x000000040b0c7825 */ /* 0x001fc800078e020c */
[----:B--2---:R-:W-:-:S04]  /*05a0*/  FMUL R17, R16, 0.71520000696182250977 ;  /* 0x3f37175910117820 */ /* 0x004fc80000400000 */
[----:B---3--:R-:W-:-:S04]  /*05b0*/  FFMA R14, R14, 0.072200000286102294922, R17 ;  /* 0x3d93dd980e0e7823 */ /* 0x008fc80000000011 */
[----:B----4-:R-:W-:Y:S01]  /*05c0*/  FFMA R19, R19, 0.21259999275207519531, R14 ;  /* 0x3e59b3d013137823 */ /* 0x010fe2000000000e */
[----:B------:R-:W-:-:S04]  /*05d0*/  IMAD.MOV.U32 R14, RZ, RZ, R8 ;  /* 0x000000ffff0e7224 */ /* 0x000fc800078e0008 */
[----:B------:R0:W-:Y:S01]  /*05e0*/  STG.E desc[UR4][R12.64], R19 ;  /* 0x000000130c007986 */ /* 0x0001e2000c101904 */
[----:B------:R-:W-:Y:S05]  /*05f0*/  @!P1 BRA `(.L_x_19) ;  /* 0x0000000000489947 */ /* 0x000fea0003800000 */
[----:B------:R-:W2:Y:S04]  /*0600*/  LDG.E R14, desc[UR4][R6.64+0x10] ;  /* 0x00001004060e7981 */ /* 0x000ea8000c1e1900 */
[----:B------:R-:W3:Y:S04]  /*0610*/  LDG.E R11, desc[UR4][R6.64+0xc] ;  /* 0x00000c04060b7981 */ /* 0x000ee8000c1e1900 */
[----:B------:R-:W4:Y:S01]  /*0620*/  LDG.E R16, desc[UR4][R6.64+0x14] ;  /* 0x0000140406107981 */ /* 0x000f22000c1e1900 */
[----:B------:R-:W-:Y:S01]  /*0630*/  ISETP.NE.AND P1, PT, R15, 0x1, PT ;  /* 0x000000010f00780c */ /* 0x000fe20003f25270 */
[----:B--2---:R-:W-:-:S04]  /*0640*/  FMUL R14, R14, 0.71520000696182250977 ;  /* 0x3f3717590e0e7820 */ /* 0x004fc80000400000 */
[----:B---3--:R-:W-:Y:S01]  /*0650*/  FFMA R11, R11, 0.072200000286102294922, R14 ;  /* 0x3d93dd980b0b7823 */ /* 0x008fe2000000000e */
[----:B------:R-:W-:-:S03]  /*0660*/  MOV R14, R9 ;  /* 0x00000009000e7202 */ /* 0x000fc60000000f00 */
[----:B----4-:R-:W-:-:S05]  /*0670*/  FFMA R11, R16, 0.21259999275207519531, R11 ;  /* 0x3e59b3d0100b7823 */ /* 0x010fca000000000b */
[----:B------:R1:W-:Y:S01]  /*0680*/  STG.E desc[UR4][R12.64+0x4], R11 ;  /* 0x0000040b0c007986 */ /* 0x0003e2000c101904 */
[----:B------:R-:W-:Y:S05]  /*0690*/  @!P1 BRA `(.L_x_19) ;  /* 0x0000000000209947 */ /* 0x000fea0003800000 */
[----:B------:R-:W2:Y:S04]  /*06a0*/  LDG.E R14, desc[UR4][R6.64+0x1c] ;  /* 0x00001c04060e7981 */ /* 0x000ea8000c1e1900 */
[----:B-1----:R-:W3:Y:S04]  /*06b0*/  LDG.E R11, desc[UR4][R6.64+0x18] ;  /* 0x00001804060b7981 */ /* 0x002ee8000c1e1900 */
[----:B------:R-:W4:Y:S01]  /*06c0*/  LDG.E R16, desc[UR4][R6.64+0x20] ;  /* 0x0000200406107981 */ /* 0x000f22000c1e1900 */
[----:B--2---:R-:W-:-:S04]  /*06d0*/  FMUL R14, R14, 0.71520000696182250977 ;  /* 0x3f3717590e0e7820 */ /* 0x004fc80000400000 */
[----:B---3--:R-:W-:Y:S01]  /*06e0*/  FFMA R11, R11, 0.072200000286102294922, R14 ;  /* 0x3d93dd980b0b7823 */ /* 0x008fe2000000000e */
[----:B------:R-:W-:-:S03]  /*06f0*/  MOV R14, R10 ;  /* 0x0000000a000e7202 */ /* 0x000fc60000000f00 */
[----:B----4-:R-:W-:-:S05]  /*0700*/  FFMA R11, R16, 0.21259999275207519531, R11 ;  /* 0x3e59b3d0100b7823 */ /* 0x010fca000000000b */
[----:B------:R2:W-:Y:S02]  /*0710*/  STG.E desc[UR4][R12.64+0x8], R11 ;  /* 0x0000080b0c007986 */ /* 0x0005e4000c101904 */
.L_x_19:
[----:B------:R-:W-:Y:S05]  /*0720*/  BSYNC.RECONVERGENT B1 ;  /* 0x0000000000017941 */ /* 0x000fea0003800200 */
.L_x_18:
[----:B------:R-:W-:-:S13]  /*0730*/  ISETP.GE.U32.AND P1, PT, R4, 0x3, PT ;  /* 0x000000030400780c */ /* 0x000fda0003f26070 */
[----:B------:R-:W-:Y:S05]  /*0740*/  @!P1 BRA `(.L_x_17) ;  /* 0x0000000000989947 */ /* 0x000fea0003800000 */
.L_x_20:
[----:B---3--:R-:W3:Y:S01]  /*0750*/  LDC.64 R6, c[0x0][0x388] ;  /* 0x0000e200ff067b82 */ /* 0x008ee20000000a00 */
[----:B-12---:R-:W-:-:S04]  /*0760*/  IMAD R11, R5, UR7, R14 ;  /* 0x00000007050b7c24 */ /* 0x006fc8000f8e020e */
[----:B0-----:R-:W-:-:S04]  /*0770*/  IMAD R13, R11, 0x3, RZ ;  /* 0x000000030b0d7824 */ /* 0x001fc800078e02ff */
[----:B---3--:R-:W-:Y:S02]  /*0780*/  IMAD.WIDE R6, R13, 0x4, R6 ;  /* 0x000000040d067825 */ /* 0x008fe400078e0206 */
[----:B------:R-:W0:Y:S03]  /*0790*/  LDC.64 R12, c[0x0][0x390] ;  /* 0x0000e400ff0c7b82 */ /* 0x000e260000000a00 */
[----:B------:R-:W2:Y:S04]  /*07a0*/  LDG.E R17, desc[UR4][R6.64+0x4] ;  /* 0x0000040406117981 */ /* 0x000ea8000c1e1900 */
[----:B------:R-:W3:Y:S04]  /*07b0*/  LDG.E R16, desc[UR4][R6.64] ;  /* 0x0000000406107981 */ /* 0x000ee8000c1e1900 */
[----:B------:R-:W4:Y:S01]  /*07c0*/  LDG.E R19, desc[UR4][R6.64+0x8] ;  /* 0x0000080406137981 */ /* 0x000f22000c1e1900 */
[----:B0-----:R-:W-:-:S04]  /*07d0*/  IMAD.WIDE R12, R11, 0x4, R12 ;  /* 0x000000040b0c7825 */ /* 0x001fc800078e020c */
[----:B--2---:R-:W-:-:S04]  /*07e0*/  FMUL R17, R17, 0.71520000696182250977 ;  /* 0x3f37175911117820 */ /* 0x004fc80000400000 */
[----:B---3--:R-:W-:-:S04]  /*07f0*/  FFMA R16, R16, 0.072200000286102294922, R17 ;  /* 0x3d93dd9810107823 */ /* 0x008fc80000000011 */
[----:B----4-:R-:W-:-:S05]  /*0800*/  FFMA R19, R19, 0.21259999275207519531, R16 ;  /* 0x3e59b3d013137823 */ /* 0x010fca0000000010 */
[----:B------:R0:W-:Y:S04]  /*0810*/  STG.E desc[UR4][R12.64], R19 ;  /* 0x000000130c007986 */ /* 0x0001e8000c101904 */
[----:B------:R-:W2:Y:S04]  /*0820*/  LDG.E R16, desc[UR4][R6.64+0x10] ;  /* 0x0000100406107981 */ /* 0x000ea8000c1e1900 */
[----:B------:R-:W3:Y:S04]  /*0830*/  LDG.E R11, desc[UR4][R6.64+0xc] ;  /* 0x00000c04060b7981 */ /* 0x000ee8000c1e1900 */
[----:B------:R-:W4:Y:S01]  /*0840*/  LDG.E R18, desc[UR4][R6.64+0x14] ;  /* 0x0000140406127981 */ /* 0x000f22000c1e1900 */
[----:B--2---:R-:W-:-:S04]  /*0850*/  FMUL R16, R16, 0.71520000696182250977 ;  /* 0x3f37175910107820 */ /* 0x004fc80000400000 */
[----:B---3--:R-:W-:-:S04]  /*0860*/  FFMA R11, R11, 0.072200000286102294922, R16 ;  /* 0x3d93dd980b0b7823 */ /* 0x008fc80000000010 */
[----:B----4-:R-:W-:-:S05]  /*0870*/  FFMA R11, R18, 0.21259999275207519531, R11 ;  /* 0x3e59b3d0120b7823 */ /* 0x010fca000000000b */
[----:B------:R3:W-:Y:S04]  /*0880*/  STG.E desc[UR4][R12.64+0x4], R11 ;  /* 0x0000040b0c007986 */ /* 0x0007e8000c101904 */
[----:B------:R-:W2:Y:S04]  /*0890*/  LDG.E R17, desc[UR4][R6.64+0x1c] ;  /* 0x00001c0406117981 */ /* 0x000ea8000c1e1900 */
[----:B------:R-:W4:Y:S04]  /*08a0*/  LDG.E R16, desc[UR4][R6.64+0x18] ;  /* 0x0000180406107981 */ /* 0x000f28000c1e1900 */
[----:B------:R-:W5:Y:S01]  /*08b0*/  LDG.E R21, desc[UR4][R6.64+0x20] ;  /* 0x0000200406157981 */ /* 0x000f62000c1e1900 */
[----:B--2---:R-:W-:-:S04]  /*08c0*/  FMUL R17, R17, 0.71520000696182250977 ;  /* 0x3f37175911117820 */ /* 0x004fc80000400000 */
[----:B----4-:R-:W-:-:S04]  /*08d0*/  FFMA R16, R16, 0.072200000286102294922, R17 ;  /* 0x3d93dd9810107823 */ /* 0x010fc80000000011 */
[----:B-----5:R-:W-:-:S05]  /*08e0*/  FFMA R21, R21, 0.21259999275207519531, R16 ;  /* 0x3e59b3d015157823 */ /* 0x020fca0000000010 */
[----:B------:R3:W-:Y:S04]  /*08f0*/  STG.E desc[UR4][R12.64+0x8], R21 ;  /* 0x000008150c007986 */ /* 0x0007e8000c101904 */
[----:B------:R-:W2:Y:S04]  /*0900*/  LDG.E R17, desc[UR4][R6.64+0x28] ;  /* 0x0000280406117981 */ /* 0x000ea8000c1e1900 */
[----:B------:R-:W4:Y:S04]  /*0910*/  LDG.E R16, desc[UR4][R6.64+0x24] ;  /* 0x0000240406107981 */ /* 0x000f28000c1e1900 */
[----:B0-----:R-:W5:Y:S01]  /*0920*/  LDG.E R19, desc[UR4][R6.64+0x2c] ;  /* 0x00002c0406137981 */ /* 0x001f62000c1e1900 */
[----:B------:R-:W-:-:S04]  /*0930*/  IADD3 R14, PT, PT, R14, 0x4, RZ ;  /* 0x000000040e0e7810 */ /* 0x000fc80007ffe0ff */
[C---:B------:R-:W-:Y:S02]  /*0940*/  ISETP.GE.U32.AND P1, PT, R14.reuse, R3, PT ;  /* 0x000000030e00720c */ /* 0x040fe40003f26070 */
[----:B------:R-:W-:Y:S01]  /*0950*/  ISETP.LT.AND P2, PT, R14, UR7, PT ;  /* 0x000000070e007c0c */ /* 0x000fe2000bf41270 */
[----:B--2---:R-:W-:-:S04]  /*0960*/  FMUL R17, R17, 0.71520000696182250977 ;  /* 0x3f37175911117820 */ /* 0x004fc80000400000 */
[----:B----4-:R-:W-:-:S04]  /*0970*/  FFMA R16, R16, 0.072200000286102294922, R17 ;  /* 0x3d93dd9810107823 */ /* 0x010fc80000000011 */
[----:B-----5:R-:W-:-:S05]  /*0980*/  FFMA R19, R19, 0.21259999275207519531, R16 ;  /* 0x3e59b3d013137823 */ /* 0x020fca0000000010 */
[----:B------:R3:W-:Y:S01]  /*0990*/  STG.E desc[UR4][R12.64+0xc], R19 ;  /* 0x00000c130c007986 */ /* 0x0007e2000c101904 */
[----:B------:R-:W-:Y:S05]  /*09a0*/  @!P1 BRA P2, `(.L_x_20) ;  /* 0xfffffffc00689947 */ /* 0x000fea000103ffff */
.L_x_17:
[----:B------:R-:W-:Y:S05]  /*09b0*/  BSYNC.RECONVERGENT B0 ;  /* 0x0000000000007941 */ /* 0x000fea0003800200 */
.L_x_16:
[----:B------:R-:W4:Y:S01]  /*09c0*/  LDCU UR6, c[0x0][0x384] ;  /* 0x00007080ff0677ac */ /* 0x000f220008000800 */
[----:B------:R-:W-:-:S04]  /*09d0*/  IADD3 R5, PT, PT, R5, 0x1, RZ ;  /* 0x0000000105057810 */ /* 0x000fc80007ffe0ff */
[C---:B------:R-:W-:Y:S02]  /*09e0*/  ISETP.GE.U32.AND P1, PT, R5.reuse, R0, PT ;  /* 0x000000000500720c */ /* 0x040fe40003f26070 */
[----:B----4-:R-:W-:-:S13]  /*09f0*/  ISETP.LT.AND P2, PT, R5, UR6, PT ;  /* 0x0000000605007c0c */ /* 0x010fda000bf41270 */
[----:B------:R-:W-:Y:S05]  /*0a00*/  @!P1 BRA P2, `(.L_x_21) ;  /* 0xfffffff800a09947 */ /* 0x000fea000103ffff */
[----:B------:R-:W-:Y:S05]  /*0a10*/  EXIT ;  /* 0x000000000000794d */ /* 0x000fea0003800000 */
.L_x_22:
        /* <DEDUP_REMOVED lines=14> */
.L_x_26:


//--------------------- .nv.shared._Z9gpu_sobeliiPfS_ --------------------------
	.section	.nv.shared._Z9gpu_sobeliiPfS_,"aw",@nobits
	.sectionflags	@""
	.align	4
.nv.shared._Z9gpu_sobeliiPfS_:
	.zero		2320


//--------------------- .nv.shared.reserved.0     --------------------------
	.section	.nv.shared.reserved.0,"aw",@nobits
	.weak		__nv_reservedSMEM_offset_0_alias
	.size		__nv_reservedSMEM_offset_0_alias, 0, 64
	.other		__nv_reservedSMEM_offset_0_alias,@"STO_CUDA_RESERVED_SHARED STV_DEFAULT"
__nv_reservedSMEM_offset_0_alias:
	.zero		0
	.zero		64


//--------------------- .nv.shared._Z12gpu_gaussianiiPfS_ --------------------------
	.section	.nv.shared._Z12gpu_gaussianiiPfS_,"aw",@nobits
	.sectionflags	@""
	.align	4
.nv.shared._Z12gpu_gaussianiiPfS_:
	.zero		2320


//--------------------- .nv.constant0._Z9gpu_sobeliiPfS_ --------------------------
	.section	.nv.constant0._Z9gpu_sobeliiPfS_,"a",@progbits
	.sectionflags	@""
	.align	4
.nv.constant0._Z9gpu_sobeliiPfS_:
	.zero		920


//--------------------- .nv.constant0._Z12gpu_gaussianiiPfS_ --------------------------
	.section	.nv.constant0._Z12gpu_gaussianiiPfS_,"a",@progbits
	.sectionflags	@""
	.align	4
.nv.constant0._Z12gpu_gaussianiiPfS_:
	.zero		920


//--------------------- .nv.constant0._Z13gpu_grayscaleiiPfS_ --------------------------
	.section	.nv.constant0._Z13gpu_grayscaleiiPfS_,"a",@progbits
	.sectionflags	@""
	.align	4
.nv.constant0._Z13gpu_grayscaleiiPfS_:
	.zero		920


//--------------------- SYMBOLS --------------------------

	.type		.nv.reservedSmem.offset0,@object
	.size		.nv.reservedSmem.offset0,0x4
	.type		.nv.reservedSmem.cap,@object
	.size		.nv.reservedSmem.cap,0x4
